// auto-generated by cutlass_sweep.gemm — config: {"arch": "sm_90", "cluster_m": 4, "cluster_n": 4, "dtype": "fp16", "dtype_b": "fp16", "layout": "tn", "stages": 0, "tile_k": 64, "tile_m": 128, "tile_n": 128}
#include "cutlass/cutlass.h"
#include "cutlass/gemm/collective/collective_builder.hpp"
#include "cutlass/gemm/device/gemm_universal_adapter.h"
#include "cutlass/gemm/kernel/gemm_universal.hpp"
#include "cutlass/epilogue/collective/collective_builder.hpp"

using ElemA = cutlass::half_t;
using ElemB = cutlass::half_t;
using ElemCD = cutlass::half_t;
using Acc  = float;
using TileShape    = cute::Shape<cute::_128, cute::_128, cute::_64>;
using ClusterShape = cute::Shape<cute::_4, cute::_4, cute::_1>;

using CollectiveEpilogue = typename cutlass::epilogue::collective::CollectiveBuilder<
    cutlass::arch::Sm90, cutlass::arch::OpClassTensorOp,
    TileShape, ClusterShape,
    cutlass::epilogue::collective::EpilogueTileAuto,
    Acc, Acc,
    ElemCD, cutlass::layout::RowMajor, 128 / cutlass::sizeof_bits<ElemCD>::value,
    ElemCD, cutlass::layout::RowMajor, 128 / cutlass::sizeof_bits<ElemCD>::value,
    cutlass::epilogue::collective::EpilogueScheduleAuto
  >::CollectiveOp;

using CollectiveMainloop = typename cutlass::gemm::collective::CollectiveBuilder<
    cutlass::arch::Sm90, cutlass::arch::OpClassTensorOp,
    ElemA, cutlass::layout::ColumnMajor, 128 / cutlass::sizeof_bits<ElemA>::value,
    ElemB, cutlass::layout::RowMajor, 128 / cutlass::sizeof_bits<ElemB>::value,
    Acc,
    TileShape, ClusterShape,
    cutlass::gemm::collective::StageCountAutoCarveout<static_cast<int>(sizeof(typename CollectiveEpilogue::SharedStorage))>,
    cutlass::gemm::collective::KernelScheduleAuto
  >::CollectiveOp;

using GemmKernel = cutlass::gemm::kernel::GemmUniversal<
    cute::Shape<int,int,int,int>,
    CollectiveMainloop,
    CollectiveEpilogue
>;
using Gemm = cutlass::gemm::device::GemmUniversalAdapter<GemmKernel>;

// Force the device kernel symbol into the cubin without needing a host main.
auto* _anchor = &cutlass::device_kernel<GemmKernel>;


// ===== COMPILED SASS (sm_90a) =====

	.target	sm_90a

	.elftype	@"ET_EXEC"


//--------------------- .note.nv.tkinfo           --------------------------
	.section	.note.nv.tkinfo,"",@"SHT_NOTE"
	.sectionflags	@"SHF_NOTE_NV_TKINFO"
	.tkinfo
        /*0018*/ 	.word	0x00000002
        /*0030*/ 	.string	""
        /*0030*/ 	.string	"ptxas"
        /*0030*/ 	.string	"Cuda compilation tools, release 13.0, V13.0.88"
        /*0030*/ 	.string	"Build cuda_13.0.r13.0/compiler.36424714_0"
        /*0030*/ 	.string	"-arch sm_90a -m 64 "



//--------------------- .note.nv.cuinfo           --------------------------
	.section	.note.nv.cuinfo,"",@"SHT_NOTE"
	.sectionflags	@"SHF_NOTE_NV_CUINFO"
        /*0018*/ 	.short	0x0002
        /*001a*/ 	.short	0x005a
        /*001c*/ 	.short	0x0082
	.zero		2


//--------------------- .nv.info                  --------------------------
	.section	.nv.info,"",@"SHT_CUDA_INFO"
	.align	4


	//----- nvinfo : EIATTR_REGCOUNT
	.align		4
        /*0000*/ 	.byte	0x04, 0x2f
        /*0002*/ 	.short	(.L_15 - .L_14)
	.align		4
.L_14:
        /*0004*/ 	.word	index@(_ZN7cutlass13device_kernelINS_4gemm6kernel13GemmUniversalIN4cute5tupleIJiiiiEEENS1_10collective13CollectiveMmaINS1_34MainloopSm90TmaGmmaWarpSpecializedILi7ENS5_IJNS4_1CILi4EEESB_NSA_ILi1EEEEEENS1_35KernelTmaWarpSpecializedCooperativeEEENS5_IJNSA_ILi128EEESG_NSA_ILi64EEEEEENS_6half_tENS5_IJSC_llEEESJ_SK_NS4_8TiledMMAINS4_8MMA_AtomIJNS4_4SM904GMMA26MMA_64x128x16_F32F16F16_SSILNSO_5MajorE1ELSQ_1ELNSO_7ScaleInE1ELSR_1EEEEEENS4_6LayoutINS5_IJNSA_ILi2EEESC_SC_EEENS5_IJSC_NSA_ILi0EEESX_EEEEENS5_IJNS4_10UnderscoreES10_S10_EEEEENS4_23SM90_TMA_LOAD_MULTICASTENS4_14ComposedLayoutINS4_7SwizzleILi3ELi4ELi3EEENS4_18smem_ptr_flag_bitsILi16EEENSU_INS5_IJSH_NSA_ILi8EEEEEENS5_IJSC_SH_EEEEEEEvNS4_8identityES13_S1D_vS1E_EENS_8epilogue10collective6detail29Sm90TmaWarpSpecializedAdapterINS1H_15DefaultEpilogueISJ_NS5_IJlSC_lEEES1L_NS1G_6thread17LinearCombinationISJ_Li1EffLNS1M_9ScaleType4KindE0ELNS_15FloatRoundStyleE2ESJ_EENS1_15EpilogueDefaultEEEEEvvEEEEvNT_6ParamsE)
        /*0008*/ 	.word	0x000000a8


	//----- nvinfo : EIATTR_FRAME_SIZE
	.align		4
.L_15:
        /*000c*/ 	.byte	0x04, 0x11
        /*000e*/ 	.short	(.L_17 - .L_16)
	.align		4
.L_16:
        /*0010*/ 	.word	index@(_ZN7cutlass13device_kernelINS_4gemm6kernel13GemmUniversalIN4cute5tupleIJiiiiEEENS1_10collective13CollectiveMmaINS1_34MainloopSm90TmaGmmaWarpSpecializedILi7ENS5_IJNS4_1CILi4EEESB_NSA_ILi1EEEEEENS1_35KernelTmaWarpSpecializedCooperativeEEENS5_IJNSA_ILi128EEESG_NSA_ILi64EEEEEENS_6half_tENS5_IJSC_llEEESJ_SK_NS4_8TiledMMAINS4_8MMA_AtomIJNS4_4SM904GMMA26MMA_64x128x16_F32F16F16_SSILNSO_5MajorE1ELSQ_1ELNSO_7ScaleInE1ELSR_1EEEEEENS4_6LayoutINS5_IJNSA_ILi2EEESC_SC_EEENS5_IJSC_NSA_ILi0EEESX_EEEEENS5_IJNS4_10UnderscoreES10_S10_EEEEENS4_23SM90_TMA_LOAD_MULTICASTENS4_14ComposedLayoutINS4_7SwizzleILi3ELi4ELi3EEENS4_18smem_ptr_flag_bitsILi16EEENSU_INS5_IJSH_NSA_ILi8EEEEEENS5_IJSC_SH_EEEEEEEvNS4_8identityES13_S1D_vS1E_EENS_8epilogue10collective6detail29Sm90TmaWarpSpecializedAdapterINS1H_15DefaultEpilogueISJ_NS5_IJlSC_lEEES1L_NS1G_6thread17LinearCombinationISJ_Li1EffLNS1M_9ScaleType4KindE0ELNS_15FloatRoundStyleE2ESJ_EENS1_15EpilogueDefaultEEEEEvvEEEEvNT_6ParamsE)
        /*0014*/ 	.word	0x00000000


	//----- nvinfo : EIATTR_MIN_STACK_SIZE
	.align		4
.L_17:
        /*0018*/ 	.byte	0x04, 0x12
        /*001a*/ 	.short	(.L_19 - .L_18)
	.align		4
.L_18:
        /*001c*/ 	.word	index@(_ZN7cutlass13device_kernelINS_4gemm6kernel13GemmUniversalIN4cute5tupleIJiiiiEEENS1_10collective13CollectiveMmaINS1_34MainloopSm90TmaGmmaWarpSpecializedILi7ENS5_IJNS4_1CILi4EEESB_NSA_ILi1EEEEEENS1_35KernelTmaWarpSpecializedCooperativeEEENS5_IJNSA_ILi128EEESG_NSA_ILi64EEEEEENS_6half_tENS5_IJSC_llEEESJ_SK_NS4_8TiledMMAINS4_8MMA_AtomIJNS4_4SM904GMMA26MMA_64x128x16_F32F16F16_SSILNSO_5MajorE1ELSQ_1ELNSO_7ScaleInE1ELSR_1EEEEEENS4_6LayoutINS5_IJNSA_ILi2EEESC_SC_EEENS5_IJSC_NSA_ILi0EEESX_EEEEENS5_IJNS4_10UnderscoreES10_S10_EEEEENS4_23SM90_TMA_LOAD_MULTICASTENS4_14ComposedLayoutINS4_7SwizzleILi3ELi4ELi3EEENS4_18smem_ptr_flag_bitsILi16EEENSU_INS5_IJSH_NSA_ILi8EEEEEENS5_IJSC_SH_EEEEEEEvNS4_8identityES13_S1D_vS1E_EENS_8epilogue10collective6detail29Sm90TmaWarpSpecializedAdapterINS1H_15DefaultEpilogueISJ_NS5_IJlSC_lEEES1L_NS1G_6thread17LinearCombinationISJ_Li1EffLNS1M_9ScaleType4KindE0ELNS_15FloatRoundStyleE2ESJ_EENS1_15EpilogueDefaultEEEEEvvEEEEvNT_6ParamsE)
        /*0020*/ 	.word	0x00000000
.L_19:


//--------------------- .nv.compat                --------------------------
	.section	.nv.compat,"",@"SHT_CUDA_COMPAT_INFO"
	.align	4
        /*0000*/ 	.byte	0x02, 0x09, 0x01, 0x00, 0x02, 0x02, 0x04, 0x00, 0x02, 0x05, 0x05, 0x00, 0x03, 0x07, 0x01, 0x01
        /*0010*/ 	.byte	0x02, 0x03, 0x01, 0x00, 0x02, 0x06, 0x01, 0x00, 0x04, 0x0b, 0x08, 0x00, 0x00, 0x00, 0x00, 0x00
        /*0020*/ 	.byte	0x00, 0x00, 0x00, 0x00


//--------------------- .nv.info._ZN7cutlass13device_kernelINS_4gemm6kernel13GemmUniversalIN4cute5tupleIJiiiiEEENS1_10collective13CollectiveMmaINS1_34MainloopSm90TmaGmmaWarpSpecializedILi7ENS5_IJNS4_1CILi4EEESB_NSA_ILi1EEEEEENS1_35KernelTmaWarpSpecializedCooperativeEEENS5_IJNSA_ILi128EEESG_NSA_ILi64EEEEEENS_6half_tENS5_IJSC_llEEESJ_SK_NS4_8TiledMMAINS4_8MMA_AtomIJNS4_4SM904GMMA26MMA_64x128x16_F32F16F16_SSILNSO_5MajorE1ELSQ_1ELNSO_7ScaleInE1ELSR_1EEEEEENS4_6LayoutINS5_IJNSA_ILi2EEESC_SC_EEENS5_IJSC_NSA_ILi0EEESX_EEEEENS5_IJNS4_10UnderscoreES10_S10_EEEEENS4_23SM90_TMA_LOAD_MULTICASTENS4_14ComposedLayoutINS4_7SwizzleILi3ELi4ELi3EEENS4_18smem_ptr_flag_bitsILi16EEENSU_INS5_IJSH_NSA_ILi8EEEEEENS5_IJSC_SH_EEEEEEEvNS4_8identityES13_S1D_vS1E_EENS_8epilogue10collective6detail29Sm90TmaWarpSpecializedAdapterINS1H_15DefaultEpilogueISJ_NS5_IJlSC_lEEES1L_NS1G_6thread17LinearCombinationISJ_Li1EffLNS1M_9ScaleType4KindE0ELNS_15FloatRoundStyleE2ESJ_EENS1_15EpilogueDefaultEEEEEvvEEEEvNT_6ParamsE --------------------------
	.section	.nv.info._ZN7cutlass13device_kernelINS_4gemm6kernel13GemmUniversalIN4cute5tupleIJiiiiEEENS1_10collective13CollectiveMmaINS1_34MainloopSm90TmaGmmaWarpSpecializedILi7ENS5_IJNS4_1CILi4EEESB_NSA_ILi1EEEEEENS1_35KernelTmaWarpSpecializedCooperativeEEENS5_IJNSA_ILi128EEESG_NSA_ILi64EEEEEENS_6half_tENS5_IJSC_llEEESJ_SK_NS4_8TiledMMAINS4_8MMA_AtomIJNS4_4SM904GMMA26MMA_64x128x16_F32F16F16_SSILNSO_5MajorE1ELSQ_1ELNSO_7ScaleInE1ELSR_1EEEEEENS4_6LayoutINS5_IJNSA_ILi2EEESC_SC_EEENS5_IJSC_NSA_ILi0EEESX_EEEEENS5_IJNS4_10UnderscoreES10_S10_EEEEENS4_23SM90_TMA_LOAD_MULTICASTENS4_14ComposedLayoutINS4_7SwizzleILi3ELi4ELi3EEENS4_18smem_ptr_flag_bitsILi16EEENSU_INS5_IJSH_NSA_ILi8EEEEEENS5_IJSC_SH_EEEEEEEvNS4_8identityES13_S1D_vS1E_EENS_8epilogue10collective6detail29Sm90TmaWarpSpecializedAdapterINS1H_15DefaultEpilogueISJ_NS5_IJlSC_lEEES1L_NS1G_6thread17LinearCombinationISJ_Li1EffLNS1M_9ScaleType4KindE0ELNS_15FloatRoundStyleE2ESJ_EENS1_15EpilogueDefaultEEEEEvvEEEEvNT_6ParamsE,"",@"SHT_CUDA_INFO"
	.sectionflags	@""
	.align	4


	//----- nvinfo : EIATTR_CUDA_API_VERSION
	.align		4
        /*0000*/ 	.byte	0x04, 0x37
        /*0002*/ 	.short	(.L_21 - .L_20)
.L_20:
        /*0004*/ 	.word	0x00000082


	//----- nvinfo : EIATTR_KPARAM_INFO
	.align		4
.L_21:
        /*0008*/ 	.byte	0x04, 0x17
        /*000a*/ 	.short	(.L_23 - .L_22)
.L_22:
        /*000c*/ 	.word	0x00000000
        /*0010*/ 	.short	0x0000
        /*0012*/ 	.short	0x0070
        /*0014*/ 	.byte	0x00, 0xf0, 0x01, 0x10


	//----- nvinfo : EIATTR_SPARSE_MMA_MASK
	.align		4
.L_23:
        /*0018*/ 	.byte	0x03, 0x50
        /*001a*/ 	.short	0x0000


	//----- nvinfo : EIATTR_MAXREG_COUNT
	.align		4
        /*001c*/ 	.byte	0x03, 0x1b
        /*001e*/ 	.short	0x00a8


	//----- nvinfo : EIATTR_NUM_BARRIERS
	.align		4
        /*0020*/ 	.byte	0x02, 0x4c
        /*0022*/ 	.byte	0x01
	.zero		1


	//----- nvinfo : EIATTR_EXTERNS
	.align		4
        /*0024*/ 	.byte	0x04, 0x0f
        /*0026*/ 	.short	(.L_25 - .L_24)


	//   ....[0]....
	.align		4
.L_24:
        /*0028*/ 	.word	index@(__assertfail)


	//----- nvinfo : EIATTR_MERCURY_ISA_VERSION
	.align		4
.L_25:
        /*002c*/ 	.byte	0x03, 0x5f
        /*002e*/ 	.short	0x0101


	//----- nvinfo : EIATTR_INT_WARP_WIDE_INSTR_OFFSETS
	.align		4
        /*0030*/ 	.byte	0x04, 0x31
        /*0032*/ 	.short	(.L_27 - .L_26)


	//   ....[0]....
.L_26:
        /*0034*/ 	.word	0x00000540


	//   ....[1]....
        /*0038*/ 	.word	0x00000560


	//   ....[2]....
        /*003c*/ 	.word	0x00000710


	//----- nvinfo : EIATTR_COOP_GROUP_MASK_REGIDS
	.align		4
.L_27:
        /*0040*/ 	.byte	0x04, 0x29
        /*0042*/ 	.short	(.L_29 - .L_28)


	//   ....[0]....
.L_28:
        /*0044*/ 	.word	0xffffffff


	//   ....[1]....
        /*0048*/ 	.word	0xffffffff


	//   ....[2]....
        /*004c*/ 	.word	0xffffffff


	//   ....[3]....
        /*0050*/ 	.word	0xffffffff


	//   ....[4]....
        /*0054*/ 	.word	0xffffffff


	//   ....[5]....
        /*0058*/ 	.word	0xffffffff


	//----- nvinfo : EIATTR_COOP_GROUP_INSTR_OFFSETS
	.align		4
.L_29:
        /*005c*/ 	.byte	0x04, 0x28
        /*005e*/ 	.short	(.L_31 - .L_30)


	//   ....[0]....
.L_30:
        /*0060*/ 	.word	0x00000060


	//   ....[1]....
        /*0064*/ 	.word	0x00000070


	//   ....[2]....
        /*0068*/ 	.word	0x00000130


	//   ....[3]....
        /*006c*/ 	.word	0x00000360


	//   ....[4]....
        /*0070*/ 	.word	0x00000880


	//   ....[5]....
        /*0074*/ 	.word	0x00001500


	//----- nvinfo : EIATTR_REG_RECONFIG
	.align		4
.L_31:
        /*0078*/ 	.byte	0x01, 0x54
	.zero		2


	//----- nvinfo : EIATTR_SYSCALL_OFFSETS
	.align		4
        /*007c*/ 	.byte	0x04, 0x46
        /*007e*/ 	.short	(.L_33 - .L_32)


	//   ....[0]....
.L_32:
        /*0080*/ 	.word	0x000016e0


	//----- nvinfo : EIATTR_MBARRIER_INSTR_OFFSETS
	.align		4
.L_33:
        /*0084*/ 	.byte	0x04, 0x39
        /*0086*/ 	.short	(.L_35 - .L_34)


	//   ....[0]....
.L_34:
        /*0088*/ 	.word	0x00000250
        /*008c*/ 	.word	0x000000ff
        /*0090*/ 	.word	0x00000000
        /*0094*/ 	.short	0x0100
        /*0096*/ 	.byte	0x08
	.zero		1


	//   ....[1]....
        /*0098*/ 	.word	0x00000260
        /*009c*/ 	.word	0x000000ff
        /*00a0*/ 	.word	0x00000038
        /*00a4*/ 	.short	0x0100
        /*00a6*/ 	.byte	0x08
	.zero		1


	//   ....[2]....
        /*00a8*/ 	.word	0x00000270
        /*00ac*/ 	.word	0x000000ff
        /*00b0*/ 	.word	0x00000008
        /*00b4*/ 	.short	0x0100
        /*00b6*/ 	.byte	0x08
	.zero		1


	//   ....[3]....
        /*00b8*/ 	.word	0x00000280
        /*00bc*/ 	.word	0x000000ff
        /*00c0*/ 	.word	0x00000040
        /*00c4*/ 	.short	0x0100
        /*00c6*/ 	.byte	0x08
	.zero		1


	//   ....[4]....
        /*00c8*/ 	.word	0x00000290
        /*00cc*/ 	.word	0x000000ff
        /*00d0*/ 	.word	0x00000010
        /*00d4*/ 	.short	0x0100
        /*00d6*/ 	.byte	0x08
	.zero		1


	//   ....[5]....
        /*00d8*/ 	.word	0x000002a0
        /*00dc*/ 	.word	0x000000ff
        /*00e0*/ 	.word	0x00000048
        /*00e4*/ 	.short	0x0100
        /*00e6*/ 	.byte	0x08
	.zero		1


	//   ....[6]....
        /*00e8*/ 	.word	0x000002b0
        /*00ec*/ 	.word	0x000000ff
        /*00f0*/ 	.word	0x00000018
        /*00f4*/ 	.short	0x0100
        /*00f6*/ 	.byte	0x08
	.zero		1


	//   ....[7]....
        /*00f8*/ 	.word	0x000002c0
        /*00fc*/ 	.word	0x000000ff
        /*0100*/ 	.word	0x00000050
        /*0104*/ 	.short	0x0100
        /*0106*/ 	.byte	0x08
	.zero		1


	//   ....[8]....
        /*0108*/ 	.word	0x000002d0
        /*010c*/ 	.word	0x000000ff
        /*0110*/ 	.word	0x00000020
        /*0114*/ 	.short	0x0100
        /*0116*/ 	.byte	0x08
	.zero		1


	//   ....[9]....
        /*0118*/ 	.word	0x000002e0
        /*011c*/ 	.word	0x000000ff
        /*0120*/ 	.word	0x00000058
        /*0124*/ 	.short	0x0100
        /*0126*/ 	.byte	0x08
	.zero		1


	//   ....[10]....
        /*0128*/ 	.word	0x000002f0
        /*012c*/ 	.word	0x000000ff
        /*0130*/ 	.word	0x00000028
        /*0134*/ 	.short	0x0100
        /*0136*/ 	.byte	0x08
	.zero		1


	//   ....[11]....
        /*0138*/ 	.word	0x00000300
        /*013c*/ 	.word	0x000000ff
        /*0140*/ 	.word	0x00000060
        /*0144*/ 	.short	0x0100
        /*0146*/ 	.byte	0x08
	.zero		1


	//   ....[12]....
        /*0148*/ 	.word	0x00000310
        /*014c*/ 	.word	0x000000ff
        /*0150*/ 	.word	0x00000030
        /*0154*/ 	.short	0x0100
        /*0156*/ 	.byte	0x08
	.zero		1


	//   ....[13]....
        /*0158*/ 	.word	0x00000320
        /*015c*/ 	.word	0x000000ff
        /*0160*/ 	.word	0x00000068
        /*0164*/ 	.short	0x0100
        /*0166*/ 	.byte	0x08
	.zero		1


	//   ....[14]....
        /*0168*/ 	.word	0x00000790
        /*016c*/ 	.word	0x000000ff
        /*0170*/ 	.word	0x00000080
        /*0174*/ 	.short	0x0100
        /*0176*/ 	.byte	0x06
	.zero		1


	//   ....[15]....
        /*0178*/ 	.word	0x00000830
        /*017c*/ 	.word	0x000000ff
        /*0180*/ 	.word	0x00000088
        /*0184*/ 	.short	0x0100
        /*0186*/ 	.byte	0x06
	.zero		1


	//   ....[16]....
        /*0188*/ 	.word	0x000017a0
        /*018c*/ 	.word	0x00000003
        /*0190*/ 	.word	0x00000000
        /*0194*/ 	.short	0x010a
        /*0196*/ 	.byte	0x3f
	.zero		1


	//   ....[17]....
        /*0198*/ 	.word	0x00001800
        /*019c*/ 	.word	0x00000003
        /*01a0*/ 	.word	0x00000000
        /*01a4*/ 	.short	0x010a
        /*01a6*/ 	.byte	0x3f
	.zero		1


	//   ....[18]....
        /*01a8*/ 	.word	0x00001b80
        /*01ac*/ 	.word	0x00000005
        /*01b0*/ 	.word	0x00000000
        /*01b4*/ 	.short	0x010a
        /*01b6*/ 	.byte	0x3f
	.zero		1


	//   ....[19]....
        /*01b8*/ 	.word	0x00001bc0
        /*01bc*/ 	.word	0x00000005
        /*01c0*/ 	.word	0x00000000
        /*01c4*/ 	.short	0x010a
        /*01c6*/ 	.byte	0x3f
	.zero		1


	//   ....[20]....
        /*01c8*/ 	.word	0x00001e20
        /*01cc*/ 	.word	0x00000004
        /*01d0*/ 	.word	0x00000000
        /*01d4*/ 	.short	0x0101
        /*01d6*/ 	.byte	0x3f
	.zero		1


	//   ....[21]....
        /*01d8*/ 	.word	0x00002040
        /*01dc*/ 	.word	0x00000000
        /*01e0*/ 	.word	0x00000000
        /*01e4*/ 	.short	0x0101
        /*01e6*/ 	.byte	0x3f
	.zero		1


	//   ....[22]....
        /*01e8*/ 	.word	0x00007300
        /*01ec*/ 	.word	0x00000015
        /*01f0*/ 	.word	0x00000038
        /*01f4*/ 	.short	0x010a
        /*01f6*/ 	.byte	0x3f
	.zero		1


	//   ....[23]....
        /*01f8*/ 	.word	0x000077e0
        /*01fc*/ 	.word	0x00000006
        /*0200*/ 	.word	0x00000088
        /*0204*/ 	.short	0x0101
        /*0206*/ 	.byte	0x3f
	.zero		1


	//   ....[24]....
        /*0208*/ 	.word	0x00007ee0
        /*020c*/ 	.word	0x00000007
        /*0210*/ 	.word	0x00000000
        /*0214*/ 	.short	0x010a
        /*0216*/ 	.byte	0x3f
	.zero		1


	//   ....[25]....
        /*0218*/ 	.word	0x00007f60
        /*021c*/ 	.word	0x00000008
        /*0220*/ 	.word	0x00000000
        /*0224*/ 	.short	0x010a
        /*0226*/ 	.byte	0x3f
	.zero		1


	//   ....[26]....
        /*0228*/ 	.word	0x00007ff0
        /*022c*/ 	.word	0x00000009
        /*0230*/ 	.word	0x00000000
        /*0234*/ 	.short	0x010a
        /*0236*/ 	.byte	0x3f
	.zero		1


	//   ....[27]....
        /*0238*/ 	.word	0x00008080
        /*023c*/ 	.word	0x00000008
        /*0240*/ 	.word	0x00000000
        /*0244*/ 	.short	0x010a
        /*0246*/ 	.byte	0x3f
	.zero		1


	//   ....[28]....
        /*0248*/ 	.word	0x00008110
        /*024c*/ 	.word	0x00000009
        /*0250*/ 	.word	0x00000000
        /*0254*/ 	.short	0x010a
        /*0256*/ 	.byte	0x3f
	.zero		1


	//   ....[29]....
        /*0258*/ 	.word	0x000081a0
        /*025c*/ 	.word	0x00000006
        /*0260*/ 	.word	0x00000000
        /*0264*/ 	.short	0x010a
        /*0266*/ 	.byte	0x3f
	.zero		1


	//   ....[30]....
        /*0268*/ 	.word	0x00008230
        /*026c*/ 	.word	0x00000003
        /*0270*/ 	.word	0x00000000
        /*0274*/ 	.short	0x010a
        /*0276*/ 	.byte	0x3f
	.zero		1


	//   ....[31]....
        /*0278*/ 	.word	0x00008290
        /*027c*/ 	.word	0x00000003
        /*0280*/ 	.word	0x00000000
        /*0284*/ 	.short	0x010a
        /*0286*/ 	.byte	0x3f
	.zero		1


	//   ....[32]....
        /*0288*/ 	.word	0x000082e0
        /*028c*/ 	.word	0x00000005
        /*0290*/ 	.word	0x00000000
        /*0294*/ 	.short	0x010a
        /*0296*/ 	.byte	0x3f
	.zero		1


	//   ....[33]....
        /*0298*/ 	.word	0x000083b0
        /*029c*/ 	.word	0x00000015
        /*02a0*/ 	.word	0x00000038
        /*02a4*/ 	.short	0x010a
        /*02a6*/ 	.byte	0x3f
	.zero		1


	//   ....[34]....
        /*02a8*/ 	.word	0x00008480
        /*02ac*/ 	.word	0x00000007
        /*02b0*/ 	.word	0x00000000
        /*02b4*/ 	.short	0x010a
        /*02b6*/ 	.byte	0x3f
	.zero		1


	//   ....[35]....
        /*02b8*/ 	.word	0x000084d0
        /*02bc*/ 	.word	0x00000008
        /*02c0*/ 	.word	0x00000000
        /*02c4*/ 	.short	0x010a
        /*02c6*/ 	.byte	0x3f
	.zero		1


	//   ....[36]....
        /*02c8*/ 	.word	0x00008520
        /*02cc*/ 	.word	0x00000009
        /*02d0*/ 	.word	0x00000000
        /*02d4*/ 	.short	0x010a
        /*02d6*/ 	.byte	0x3f
	.zero		1


	//   ....[37]....
        /*02d8*/ 	.word	0x00008570
        /*02dc*/ 	.word	0x00000008
        /*02e0*/ 	.word	0x00000000
        /*02e4*/ 	.short	0x010a
        /*02e6*/ 	.byte	0x3f
	.zero		1


	//   ....[38]....
        /*02e8*/ 	.word	0x000085c0
        /*02ec*/ 	.word	0x00000009
        /*02f0*/ 	.word	0x00000000
        /*02f4*/ 	.short	0x010a
        /*02f6*/ 	.byte	0x3f
	.zero		1


	//   ....[39]....
        /*02f8*/ 	.word	0x00008610
        /*02fc*/ 	.word	0x00000006
        /*0300*/ 	.word	0x00000000
        /*0304*/ 	.short	0x010a
        /*0306*/ 	.byte	0x3f
	.zero		1


	//----- nvinfo : EIATTR_NUM_MBARRIERS
	.align		4
.L_35:
        /*0308*/ 	.byte	0x03, 0x38
        /*030a*/ 	.short	0x0010


	//----- nvinfo : EIATTR_EXIT_INSTR_OFFSETS
	.align		4
        /*030c*/ 	.byte	0x04, 0x1c
        /*030e*/ 	.short	(.L_37 - .L_36)


	//   ....[0]....
.L_36:
        /*0310*/ 	.word	0x00000a50


	//   ....[1]....
        /*0314*/ 	.word	0x00001260


	//   ....[2]....
        /*0318*/ 	.word	0x00006930


	//   ....[3]....
        /*031c*/ 	.word	0x00006e90


	//   ....[4]....
        /*0320*/ 	.word	0x00008280


	//----- nvinfo : EIATTR_MAX_THREADS
	.align		4
.L_37:
        /*0324*/ 	.byte	0x04, 0x05
        /*0326*/ 	.short	(.L_39 - .L_38)
.L_38:
        /*0328*/ 	.word	0x00000180
        /*032c*/ 	.word	0x00000001
        /*0330*/ 	.word	0x00000001


	//----- nvinfo : EIATTR_CRS_STACK_SIZE
	.align		4
.L_39:
        /*0334*/ 	.byte	0x04, 0x1e
        /*0336*/ 	.short	(.L_41 - .L_40)
.L_40:
        /*0338*/ 	.word	0x00000000


	//----- nvinfo : EIATTR_CBANK_PARAM_SIZE
	.align		4
.L_41:
        /*033c*/ 	.byte	0x03, 0x19
        /*033e*/ 	.short	0x0470


	//----- nvinfo : EIATTR_PARAM_CBANK
	.align		4
        /*0340*/ 	.byte	0x04, 0x0a
        /*0342*/ 	.short	(.L_43 - .L_42)
	.align		4
.L_42:
        /*0344*/ 	.word	index@(.nv.constant0._ZN7cutlass13device_kernelINS_4gemm6kernel13GemmUniversalIN4cute5tupleIJiiiiEEENS1_10collective13CollectiveMmaINS1_34MainloopSm90TmaGmmaWarpSpecializedILi7ENS5_IJNS4_1CILi4EEESB_NSA_ILi1EEEEEENS1_35KernelTmaWarpSpecializedCooperativeEEENS5_IJNSA_ILi128EEESG_NSA_ILi64EEEEEENS_6half_tENS5_IJSC_llEEESJ_SK_NS4_8TiledMMAINS4_8MMA_AtomIJNS4_4SM904GMMA26MMA_64x128x16_F32F16F16_SSILNSO_5MajorE1ELSQ_1ELNSO_7ScaleInE1ELSR_1EEEEEENS4_6LayoutINS5_IJNSA_ILi2EEESC_SC_EEENS5_IJSC_NSA_ILi0EEESX_EEEEENS5_IJNS4_10UnderscoreES10_S10_EEEEENS4_23SM90_TMA_LOAD_MULTICASTENS4_14ComposedLayoutINS4_7SwizzleILi3ELi4ELi3EEENS4_18smem_ptr_flag_bitsILi16EEENSU_INS5_IJSH_NSA_ILi8EEEEEENS5_IJSC_SH_EEEEEEEvNS4_8identityES13_S1D_vS1E_EENS_8epilogue10collective6detail29Sm90TmaWarpSpecializedAdapterINS1H_15DefaultEpilogueISJ_NS5_IJlSC_lEEES1L_NS1G_6thread17LinearCombinationISJ_Li1EffLNS1M_9ScaleType4KindE0ELNS_15FloatRoundStyleE2ESJ_EENS1_15EpilogueDefaultEEEEEvvEEEEvNT_6ParamsE)
        /*0348*/ 	.short	0x0210
        /*034a*/ 	.short	0x0470


	//----- nvinfo : EIATTR_SW_WAR
	.align		4
.L_43:
        /*034c*/ 	.byte	0x04, 0x36
        /*034e*/ 	.short	(.L_45 - .L_44)
.L_44:
        /*0350*/ 	.word	0x00000008
.L_45:


//--------------------- .nv.callgraph             --------------------------
	.section	.nv.callgraph,"",@"SHT_CUDA_CALLGRAPH"
	.align	4
	.sectionentsize	8
	.align		4
        /*0000*/ 	.word	0x00000000
	.align		4
        /*0004*/ 	.word	0xffffffff
	.align		4
        /*0008*/ 	.word	index@(_ZN7cutlass13device_kernelINS_4gemm6kernel13GemmUniversalIN4cute5tupleIJiiiiEEENS1_10collective13CollectiveMmaINS1_34MainloopSm90TmaGmmaWarpSpecializedILi7ENS5_IJNS4_1CILi4EEESB_NSA_ILi1EEEEEENS1_35KernelTmaWarpSpecializedCooperativeEEENS5_IJNSA_ILi128EEESG_NSA_ILi64EEEEEENS_6half_tENS5_IJSC_llEEESJ_SK_NS4_8TiledMMAINS4_8MMA_AtomIJNS4_4SM904GMMA26MMA_64x128x16_F32F16F16_SSILNSO_5MajorE1ELSQ_1ELNSO_7ScaleInE1ELSR_1EEEEEENS4_6LayoutINS5_IJNSA_ILi2EEESC_SC_EEENS5_IJSC_NSA_ILi0EEESX_EEEEENS5_IJNS4_10UnderscoreES10_S10_EEEEENS4_23SM90_TMA_LOAD_MULTICASTENS4_14ComposedLayoutINS4_7SwizzleILi3ELi4ELi3EEENS4_18smem_ptr_flag_bitsILi16EEENSU_INS5_IJSH_NSA_ILi8EEEEEENS5_IJSC_SH_EEEEEEEvNS4_8identityES13_S1D_vS1E_EENS_8epilogue10collective6detail29Sm90TmaWarpSpecializedAdapterINS1H_15DefaultEpilogueISJ_NS5_IJlSC_lEEES1L_NS1G_6thread17LinearCombinationISJ_Li1EffLNS1M_9ScaleType4KindE0ELNS_15FloatRoundStyleE2ESJ_EENS1_15EpilogueDefaultEEEEEvvEEEEvNT_6ParamsE)
	.align		4
        /*000c*/ 	.word	index@(__assertfail)
	.align		4
        /*0010*/ 	.word	0x00000000
	.align		4
        /*0014*/ 	.word	0xfffffffe
	.align		4
        /*0018*/ 	.word	0x00000000
	.align		4
        /*001c*/ 	.word	0xfffffffd
	.align		4
        /*0020*/ 	.word	0x00000000
	.align		4
        /*0024*/ 	.word	0xfffffffc


//--------------------- .nv.constant4             --------------------------
	.section	.nv.constant4,"a",@progbits
	.align	8
	.align		8
.nv.constant4:
        /*0000*/ 	.dword	__assertfail
	.align		8
        /*0008*/ 	.dword	__unnamed_1
	.align		8
        /*0010*/ 	.dword	_ZN40_INTERNAL_db35788c_4_k_cu_8e5f02ab_285234cuda3std3__45__cpo5beginE
	.align		8
        /*0018*/ 	.dword	_ZN40_INTERNAL_db35788c_4_k_cu_8e5f02ab_285234cuda3std3__45__cpo3endE
	.align		8
        /*0020*/ 	.dword	_ZN40_INTERNAL_db35788c_4_k_cu_8e5f02ab_285234cuda3std3__45__cpo6cbeginE
	.align		8
        /*0028*/ 	.dword	_ZN40_INTERNAL_db35788c_4_k_cu_8e5f02ab_285234cuda3std3__45__cpo4cendE
	.align		8
        /*0030*/ 	.dword	_ZN40_INTERNAL_db35788c_4_k_cu_8e5f02ab_285234cuda3std3__442_GLOBAL__N__db35788c_4_k_cu_8e5f02ab_285236ignoreE
	.align		8
        /*0038*/ 	.dword	_ZN40_INTERNAL_db35788c_4_k_cu_8e5f02ab_285234cuda3std3__419piecewise_constructE
	.align		8
        /*0040*/ 	.dword	_ZN40_INTERNAL_db35788c_4_k_cu_8e5f02ab_285234cuda3std3__48in_placeE
	.align		8
        /*0048*/ 	.dword	_ZN40_INTERNAL_db35788c_4_k_cu_8e5f02ab_285234cuda3std6ranges3__45__cpo4swapE
	.align		8
        /*0050*/ 	.dword	_ZN40_INTERNAL_db35788c_4_k_cu_8e5f02ab_285234cuda3std6ranges3__45__cpo9iter_moveE
	.align		8
        /*0058*/ 	.dword	_ZN40_INTERNAL_db35788c_4_k_cu_8e5f02ab_285234cute7productE
	.align		8
        /*0060*/ 	.dword	_ZN40_INTERNAL_db35788c_4_k_cu_8e5f02ab_285234cute1_E
	.align		8
        /*0068*/ 	.dword	$str$22
	.align		8
        /*0070*/ 	.dword	$str$23


//--------------------- .text._ZN7cutlass13device_kernelINS_4gemm6kernel13GemmUniversalIN4cute5tupleIJiiiiEEENS1_10collective13CollectiveMmaINS1_34MainloopSm90TmaGmmaWarpSpecializedILi7ENS5_IJNS4_1CILi4EEESB_NSA_ILi1EEEEEENS1_35KernelTmaWarpSpecializedCooperativeEEENS5_IJNSA_ILi128EEESG_NSA_ILi64EEEEEENS_6half_tENS5_IJSC_llEEESJ_SK_NS4_8TiledMMAINS4_8MMA_AtomIJNS4_4SM904GMMA26MMA_64x128x16_F32F16F16_SSILNSO_5MajorE1ELSQ_1ELNSO_7ScaleInE1ELSR_1EEEEEENS4_6LayoutINS5_IJNSA_ILi2EEESC_SC_EEENS5_IJSC_NSA_ILi0EEESX_EEEEENS5_IJNS4_10UnderscoreES10_S10_EEEEENS4_23SM90_TMA_LOAD_MULTICASTENS4_14ComposedLayoutINS4_7SwizzleILi3ELi4ELi3EEENS4_18smem_ptr_flag_bitsILi16EEENSU_INS5_IJSH_NSA_ILi8EEEEEENS5_IJSC_SH_EEEEEEEvNS4_8identityES13_S1D_vS1E_EENS_8epilogue10collective6detail29Sm90TmaWarpSpecializedAdapterINS1H_15DefaultEpilogueISJ_NS5_IJlSC_lEEES1L_NS1G_6thread17LinearCombinationISJ_Li1EffLNS1M_9ScaleType4KindE0ELNS_15FloatRoundStyleE2ESJ_EENS1_15EpilogueDefaultEEEEEvvEEEEvNT_6ParamsE --------------------------
	.section	.text._ZN7cutlass13device_kernelINS_4gemm6kernel13GemmUniversalIN4cute5tupleIJiiiiEEENS1_10collective13CollectiveMmaINS1_34MainloopSm90TmaGmmaWarpSpecializedILi7ENS5_IJNS4_1CILi4EEESB_NSA_ILi1EEEEEENS1_35KernelTmaWarpSpecializedCooperativeEEENS5_IJNSA_ILi128EEESG_NSA_ILi64EEEEEENS_6half_tENS5_IJSC_llEEESJ_SK_NS4_8TiledMMAINS4_8MMA_AtomIJNS4_4SM904GMMA26MMA_64x128x16_F32F16F16_SSILNSO_5MajorE1ELSQ_1ELNSO_7ScaleInE1ELSR_1EEEEEENS4_6LayoutINS5_IJNSA_ILi2EEESC_SC_EEENS5_IJSC_NSA_ILi0EEESX_EEEEENS5_IJNS4_10UnderscoreES10_S10_EEEEENS4_23SM90_TMA_LOAD_MULTICASTENS4_14ComposedLayoutINS4_7SwizzleILi3ELi4ELi3EEENS4_18smem_ptr_flag_bitsILi16EEENSU_INS5_IJSH_NSA_ILi8EEEEEENS5_IJSC_SH_EEEEEEEvNS4_8identityES13_S1D_vS1E_EENS_8epilogue10collective6detail29Sm90TmaWarpSpecializedAdapterINS1H_15DefaultEpilogueISJ_NS5_IJlSC_lEEES1L_NS1G_6thread17LinearCombinationISJ_Li1EffLNS1M_9ScaleType4KindE0ELNS_15FloatRoundStyleE2ESJ_EENS1_15EpilogueDefaultEEEEEvvEEEEvNT_6ParamsE,"ax",@progbits
	.align	128
.text._ZN7cutlass13device_kernelINS_4gemm6kernel13GemmUniversalIN4cute5tupleIJiiiiEEENS1_10collective13CollectiveMmaINS1_34MainloopSm90TmaGmmaWarpSpecializedILi7ENS5_IJNS4_1CILi4EEESB_NSA_ILi1EEEEEENS1_35KernelTmaWarpSpecializedCooperativeEEENS5_IJNSA_ILi128EEESG_NSA_ILi64EEEEEENS_6half_tENS5_IJSC_llEEESJ_SK_NS4_8TiledMMAINS4_8MMA_AtomIJNS4_4SM904GMMA26MMA_64x128x16_F32F16F16_SSILNSO_5MajorE1ELSQ_1ELNSO_7ScaleInE1ELSR_1EEEEEENS4_6LayoutINS5_IJNSA_ILi2EEESC_SC_EEENS5_IJSC_NSA_ILi0EEESX_EEEEENS5_IJNS4_10UnderscoreES10_S10_EEEEENS4_23SM90_TMA_LOAD_MULTICASTENS4_14ComposedLayoutINS4_7SwizzleILi3ELi4ELi3EEENS4_18smem_ptr_flag_bitsILi16EEENSU_INS5_IJSH_NSA_ILi8EEEEEENS5_IJSC_SH_EEEEEEEvNS4_8identityES13_S1D_vS1E_EENS_8epilogue10collective6detail29Sm90TmaWarpSpecializedAdapterINS1H_15DefaultEpilogueISJ_NS5_IJlSC_lEEES1L_NS1G_6thread17LinearCombinationISJ_Li1EffLNS1M_9ScaleType4KindE0ELNS_15FloatRoundStyleE2ESJ_EENS1_15EpilogueDefaultEEEEEvvEEEEvNT_6ParamsE:
        .type           _ZN7cutlass13device_kernelINS_4gemm6kernel13GemmUniversalIN4cute5tupleIJiiiiEEENS1_10collective13CollectiveMmaINS1_34MainloopSm90TmaGmmaWarpSpecializedILi7ENS5_IJNS4_1CILi4EEESB_NSA_ILi1EEEEEENS1_35KernelTmaWarpSpecializedCooperativeEEENS5_IJNSA_ILi128EEESG_NSA_ILi64EEEEEENS_6half_tENS5_IJSC_llEEESJ_SK_NS4_8TiledMMAINS4_8MMA_AtomIJNS4_4SM904GMMA26MMA_64x128x16_F32F16F16_SSILNSO_5MajorE1ELSQ_1ELNSO_7ScaleInE1ELSR_1EEEEEENS4_6LayoutINS5_IJNSA_ILi2EEESC_SC_EEENS5_IJSC_NSA_ILi0EEESX_EEEEENS5_IJNS4_10UnderscoreES10_S10_EEEEENS4_23SM90_TMA_LOAD_MULTICASTENS4_14ComposedLayoutINS4_7SwizzleILi3ELi4ELi3EEENS4_18smem_ptr_flag_bitsILi16EEENSU_INS5_IJSH_NSA_ILi8EEEEEENS5_IJSC_SH_EEEEEEEvNS4_8identityES13_S1D_vS1E_EENS_8epilogue10collective6detail29Sm90TmaWarpSpecializedAdapterINS1H_15DefaultEpilogueISJ_NS5_IJlSC_lEEES1L_NS1G_6thread17LinearCombinationISJ_Li1EffLNS1M_9ScaleType4KindE0ELNS_15FloatRoundStyleE2ESJ_EENS1_15EpilogueDefaultEEEEEvvEEEEvNT_6ParamsE,@function
        .size           _ZN7cutlass13device_kernelINS_4gemm6kernel13GemmUniversalIN4cute5tupleIJiiiiEEENS1_10collective13CollectiveMmaINS1_34MainloopSm90TmaGmmaWarpSpecializedILi7ENS5_IJNS4_1CILi4EEESB_NSA_ILi1EEEEEENS1_35KernelTmaWarpSpecializedCooperativeEEENS5_IJNSA_ILi128EEESG_NSA_ILi64EEEEEENS_6half_tENS5_IJSC_llEEESJ_SK_NS4_8TiledMMAINS4_8MMA_AtomIJNS4_4SM904GMMA26MMA_64x128x16_F32F16F16_SSILNSO_5MajorE1ELSQ_1ELNSO_7ScaleInE1ELSR_1EEEEEENS4_6LayoutINS5_IJNSA_ILi2EEESC_SC_EEENS5_IJSC_NSA_ILi0EEESX_EEEEENS5_IJNS4_10UnderscoreES10_S10_EEEEENS4_23SM90_TMA_LOAD_MULTICASTENS4_14ComposedLayoutINS4_7SwizzleILi3ELi4ELi3EEENS4_18smem_ptr_flag_bitsILi16EEENSU_INS5_IJSH_NSA_ILi8EEEEEENS5_IJSC_SH_EEEEEEEvNS4_8identityES13_S1D_vS1E_EENS_8epilogue10collective6detail29Sm90TmaWarpSpecializedAdapterINS1H_15DefaultEpilogueISJ_NS5_IJlSC_lEEES1L_NS1G_6thread17LinearCombinationISJ_Li1EffLNS1M_9ScaleType4KindE0ELNS_15FloatRoundStyleE2ESJ_EENS1_15EpilogueDefaultEEEEEvvEEEEvNT_6ParamsE,(.L_x_205 - _ZN7cutlass13device_kernelINS_4gemm6kernel13GemmUniversalIN4cute5tupleIJiiiiEEENS1_10collective13CollectiveMmaINS1_34MainloopSm90TmaGmmaWarpSpecializedILi7ENS5_IJNS4_1CILi4EEESB_NSA_ILi1EEEEEENS1_35KernelTmaWarpSpecializedCooperativeEEENS5_IJNSA_ILi128EEESG_NSA_ILi64EEEEEENS_6half_tENS5_IJSC_llEEESJ_SK_NS4_8TiledMMAINS4_8MMA_AtomIJNS4_4SM904GMMA26MMA_64x128x16_F32F16F16_SSILNSO_5MajorE1ELSQ_1ELNSO_7ScaleInE1ELSR_1EEEEEENS4_6LayoutINS5_IJNSA_ILi2EEESC_SC_EEENS5_IJSC_NSA_ILi0EEESX_EEEEENS5_IJNS4_10UnderscoreES10_S10_EEEEENS4_23SM90_TMA_LOAD_MULTICASTENS4_14ComposedLayoutINS4_7SwizzleILi3ELi4ELi3EEENS4_18smem_ptr_flag_bitsILi16EEENSU_INS5_IJSH_NSA_ILi8EEEEEENS5_IJSC_SH_EEEEEEEvNS4_8identityES13_S1D_vS1E_EENS_8epilogue10collective6detail29Sm90TmaWarpSpecializedAdapterINS1H_15DefaultEpilogueISJ_NS5_IJlSC_lEEES1L_NS1G_6thread17LinearCombinationISJ_Li1EffLNS1M_9ScaleType4KindE0ELNS_15FloatRoundStyleE2ESJ_EENS1_15EpilogueDefaultEEEEEvvEEEEvNT_6ParamsE)
        .other          _ZN7cutlass13device_kernelINS_4gemm6kernel13GemmUniversalIN4cute5tupleIJiiiiEEENS1_10collective13CollectiveMmaINS1_34MainloopSm90TmaGmmaWarpSpecializedILi7ENS5_IJNS4_1CILi4EEESB_NSA_ILi1EEEEEENS1_35KernelTmaWarpSpecializedCooperativeEEENS5_IJNSA_ILi128EEESG_NSA_ILi64EEEEEENS_6half_tENS5_IJSC_llEEESJ_SK_NS4_8TiledMMAINS4_8MMA_AtomIJNS4_4SM904GMMA26MMA_64x128x16_F32F16F16_SSILNSO_5MajorE1ELSQ_1ELNSO_7ScaleInE1ELSR_1EEEEEENS4_6LayoutINS5_IJNSA_ILi2EEESC_SC_EEENS5_IJSC_NSA_ILi0EEESX_EEEEENS5_IJNS4_10UnderscoreES10_S10_EEEEENS4_23SM90_TMA_LOAD_MULTICASTENS4_14ComposedLayoutINS4_7SwizzleILi3ELi4ELi3EEENS4_18smem_ptr_flag_bitsILi16EEENSU_INS5_IJSH_NSA_ILi8EEEEEENS5_IJSC_SH_EEEEEEEvNS4_8identityES13_S1D_vS1E_EENS_8epilogue10collective6detail29Sm90TmaWarpSpecializedAdapterINS1H_15DefaultEpilogueISJ_NS5_IJlSC_lEEES1L_NS1G_6thread17LinearCombinationISJ_Li1EffLNS1M_9ScaleType4KindE0ELNS_15FloatRoundStyleE2ESJ_EENS1_15EpilogueDefaultEEEEEvvEEEEvNT_6ParamsE,@"STO_CUDA_ENTRY STV_DEFAULT"
_ZN7cutlass13device_kernelINS_4gemm6kernel13GemmUniversalIN4cute5tupleIJiiiiEEENS1_10collective13CollectiveMmaINS1_34MainloopSm90TmaGmmaWarpSpecializedILi7ENS5_IJNS4_1CILi4EEESB_NSA_ILi1EEEEEENS1_35KernelTmaWarpSpecializedCooperativeEEENS5_IJNSA_ILi128EEESG_NSA_ILi64EEEEEENS_6half_tENS5_IJSC_llEEESJ_SK_NS4_8TiledMMAINS4_8MMA_AtomIJNS4_4SM904GMMA26MMA_64x128x16_F32F16F16_SSILNSO_5MajorE1ELSQ_1ELNSO_7ScaleInE1ELSR_1EEEEEENS4_6LayoutINS5_IJNSA_ILi2EEESC_SC_EEENS5_IJSC_NSA_ILi0EEESX_EEEEENS5_IJNS4_10UnderscoreES10_S10_EEEEENS4_23SM90_TMA_LOAD_MULTICASTENS4_14ComposedLayoutINS4_7SwizzleILi3ELi4ELi3EEENS4_18smem_ptr_flag_bitsILi16EEENSU_INS5_IJSH_NSA_ILi8EEEEEENS5_IJSC_SH_EEEEEEEvNS4_8identityES13_S1D_vS1E_EENS_8epilogue10collective6detail29Sm90TmaWarpSpecializedAdapterINS1H_15DefaultEpilogueISJ_NS5_IJlSC_lEEES1L_NS1G_6thread17LinearCombinationISJ_Li1EffLNS1M_9ScaleType4KindE0ELNS_15FloatRoundStyleE2ESJ_EENS1_15EpilogueDefaultEEEEEvvEEEEvNT_6ParamsE:
[----:B------:R-:W0:Y:S01]  /*0000*/  LDC R1, c[0x0][0x28] ;  /* 0x00000a00ff017b82 */ /* 0x000e220000000800 */
[----:B------:R-:W1:Y:S01]  /*0010*/  S2R R95, SR_TID.X ;  /* 0x00000000005f7919 */ /* 0x000e620000002100 */
[----:B------:R-:W-:Y:S01]  /*0020*/  ELECT P0, URZ, PT ;  /* 0x00000000003f782f */ /* 0x000fe20003800000 */
[----:B------:R-:W-:Y:S01]  /*0030*/  BSSY B0, `(.L_x_0) ;  /* 0x000000f000007945 */ /* 0x000fe20003800000 */
[--C-:B-1----:R-:W-:Y:S02]  /*0040*/  SHF.R.U32.HI R0, RZ, 0x5, R95.reuse ;  /* 0x00000005ff007819 */ /* 0x102fe4000001165f */
[----:B------:R-:W-:-:S03]  /*0050*/  SHF.R.U32.HI R7, RZ, 0x7, R95 ;  /* 0x00000007ff077819 */ /* 0x000fc6000001165f */
[----:B------:R-:W1:Y:S04]  /*0060*/  SHFL.IDX PT, R3, R0, RZ, 0x1f ;  /* 0x00001fff00037589 */ /* 0x000e6800000e0000 */
[----:B------:R2:W3:Y:S01]  /*0070*/  SHFL.IDX PT, R2, R7, RZ, 0x1f ;  /* 0x00001fff07027589 */ /* 0x0004e200000e0000 */
[----:B-1----:R-:W-:-:S13]  /*0080*/  ISETP.NE.OR P0, PT, R3, RZ, !P0 ;  /* 0x000000ff0300720c */ /* 0x002fda0004705670 */
[----:B0-23--:R-:W-:Y:S05]  /*0090*/  @P0 BRA `(.L_x_1) ;  /* 0x0000000000200947 */ /* 0x00dfea0003800000 */
[----:B------:R-:W-:Y:S02]  /*00a0*/  ULDC.64 UR4, c[0x0][0x198] ;  /* 0x0000660000047ab9 */ /* 0x000fe40000000a00 */
[----:B------:R-:W-:Y:S02]  /*00b0*/  UIADD3 UR6, UP0, UR4, 0xf0, URZ ;  /* 0x000000f004067890 */ /* 0x000fe4000ff1e03f */
[----:B------:R-:W-:Y:S02]  /*00c0*/  UIADD3 UR4, UP1, UR4, 0x1f0, URZ ;  /* 0x000001f004047890 */ /* 0x000fe4000ff3e03f */
[----:B------:R-:W-:Y:S02]  /*00d0*/  UIADD3.X UR7, URZ, UR5, URZ, UP0, !UPT ;  /* 0x000000053f077290 */ /* 0x000fe400087fe43f */
[----:B------:R-:W-:-:S07]  /*00e0*/  UIADD3.X UR5, URZ, UR5, URZ, UP1, !UPT ;  /* 0x000000053f057290 */ /* 0x000fce0008ffe43f */
[----:B------:R0:W-:Y:S02]  /*00f0*/  UTMACCTL.PF [UR6] ;  /* 0x00000000060079b9 */ /* 0x0001e40008040000 */
[----:B------:R0:W-:Y:S02]  /*0100*/  UTMACCTL.PF [UR4] ;  /* 0x00000000040079b9 */ /* 0x0001e40008040000 */
[----:B0-----:R-:W-:Y:S01]  /*0110*/  NOP ;  /* 0x0000000000007918 */ /* 0x001fe20000000000 */
.L_x_1:
[----:B------:R-:W-:Y:S05]  /*0120*/  BSYNC B0 ;  /* 0x0000000000007941 */ /* 0x000fea0003800000 */
.L_x_0:
[----:B------:R-:W0:Y:S01]  /*0130*/  SHFL.IDX PT, R5, R0, RZ, 0x1f ;  /* 0x00001fff00057589 */ /* 0x000e2200000e0000 */
[----:B------:R-:W-:-:S04]  /*0140*/  SHF.R.S32.HI R4, RZ, 0x1f, R95 ;  /* 0x0000001fff047819 */ /* 0x000fc8000001145f */
[----:B------:R-:W-:Y:S02]  /*0150*/  LEA.HI R4, R4, R95, RZ, 0x7 ;  /* 0x0000005f04047211 */ /* 0x000fe400078f38ff */
[----:B0-----:R-:W-:-:S13]  /*0160*/  ISETP.NE.AND P0, PT, R5, RZ, PT ;  /* 0x000000ff0500720c */ /* 0x001fda0003f05270 */
[----:B------:R-:W-:Y:S05]  /*0170*/  @P0 BRA `(.L_x_2) ;  /* 0x0000000000700947 */ /* 0x000fea0003800000 */
[----:B------:R-:W0:Y:S01]  /*0180*/  S2UR UR8, SR_CgaCtaId ;  /* 0x00000000000879c3 */ /* 0x000e220000008800 */
[----:B------:R-:W-:Y:S01]  /*0190*/  UMOV UR4, 0x400 ;  /* 0x0000040000047882 */ /* 0x000fe20000000000 */
[----:B------:R-:W-:Y:S01]  /*01a0*/  UMOV UR5, 0x1 ;  /* 0x0000000100057882 */ /* 0x000fe20000000000 */
[----:B------:R-:W-:Y:S01]  /*01b0*/  UMOV UR6, 0xe ;  /* 0x0000000e00067882 */ /* 0x000fe20000000000 */
[----:B------:R-:W-:Y:S01]  /*01c0*/  ELECT P0, URZ, PT ;  /* 0x00000000003f782f */ /* 0x000fe20003800000 */
[----:B------:R-:W-:-:S04]  /*01d0*/  UIADD3 UR6, -UR6, 0x100000, URZ ;  /* 0x0010000006067890 */ /* 0x000fc8000fffe13f */
[----:B------:R-:W-:Y:S02]  /*01e0*/  USHF.L.U32 UR7, UR6, 0xb, URZ ;  /* 0x0000000b06077899 */ /* 0x000fe4000800063f */
[----:B------:R-:W-:Y:S02]  /*01f0*/  USHF.L.U32 UR6, UR6, 0x1, URZ ;  /* 0x0000000106067899 */ /* 0x000fe4000800063f */
[----:B0-----:R-:W-:Y:S02]  /*0200*/  ULEA UR8, UR8, UR4, 0x18 ;  /* 0x0000000408087291 */ /* 0x001fe4000f8ec03f */
[----:B------:R-:W-:-:S04]  /*0210*/  UIADD3 UR4, -UR5, 0x100000, URZ ;  /* 0x0010000005047890 */ /* 0x000fc8000fffe13f */
[----:B------:R-:W-:Y:S02]  /*0220*/  USHF.L.U32 UR5, UR4, 0xb, URZ ;  /* 0x0000000b04057899 */ /* 0x000fe4000800063f */
[----:B------:R-:W-:Y:S01]  /*0230*/  USHF.L.U32 UR4, UR4, 0x1, URZ ;  /* 0x0000000104047899 */ /* 0x000fe2000800063f */
[----:B------:R-:W0:Y:S11]  /*0240*/  FENCE.VIEW.ASYNC.S ;  /* 0x00000000000073c6 */ /* 0x000e360000000000 */
[----:B0-----:R0:W1:Y:S01]  /*0250*/  SYNCS.EXCH.64 URZ, [UR8], UR4 ;  /* 0x00000004083f75b2 */ /* 0x0010620008000100 */
[----:B------:R0:W2:Y:S01]  /*0260*/  SYNCS.EXCH.64 URZ, [UR8+0x38], UR6 ;  /* 0x00003806083f75b2 */ /* 0x0000a20008000100 */
[----:B------:R0:W3:Y:S01]  /*0270*/  SYNCS.EXCH.64 URZ, [UR8+0x8], UR4 ;  /* 0x00000804083f75b2 */ /* 0x0000e20008000100 */
[----:B------:R0:W4:Y:S01]  /*0280*/  SYNCS.EXCH.64 URZ, [UR8+0x40], UR6 ;  /* 0x00004006083f75b2 */ /* 0x0001220008000100 */
[----:B------:R0:W0:Y:S01]  /*0290*/  SYNCS.EXCH.64 URZ, [UR8+0x10], UR4 ;  /* 0x00001004083f75b2 */ /* 0x0000220008000100 */
        /* <DEDUP_REMOVED lines=9> */
[----:B------:R-:W-:Y:S01]  /*0330*/  NOP ;  /* 0x0000000000007918 */ /* 0x000fe20000000000 */
.L_x_2:
[----:B0-----:R-:W0:Y:S01]  /*0340*/  S2UR UR8, SR_CTAID.X ;  /* 0x00000000000879c3 */ /* 0x001e220000002500 */
[----:B------:R-:W-:Y:S01]  /*0350*/  LOP3.LUT R4, R4, 0xffffff80, RZ, 0xc0, !PT ;  /* 0xffffff8004047812 */ /* 0x000fe200078ec0ff */
[----:B------:R-:W5:Y:S01]  /*0360*/  SHFL.IDX PT, R0, R0, RZ, 0x1f ;  /* 0x00001fff00007589 */ /* 0x000f6200000e0000 */
[----:B------:R-:W-:Y:S01]  /*0370*/  SHF.R.S32.HI R10, RZ, 0x1f, R5 ;  /* 0x0000001fff0a7819 */ /* 0x000fe20000011405 */
[----:B------:R-:W-:Y:S01]  /*0380*/  ULDC UR4, c[0x0][0x150] ;  /* 0x0000540000047ab9 */ /* 0x000fe20000000800 */
[----:B------:R-:W-:Y:S01]  /*0390*/  ELECT P0, URZ, PT ;  /* 0x00000000003f782f */ /* 0x000fe20003800000 */
[----:B------:R-:W-:Y:S01]  /*03a0*/  IMAD.IADD R8, R95, 0x1, -R4 ;  /* 0x000000015f087824 */ /* 0x000fe200078e0a04 */
[----:B------:R-:W-:Y:S01]  /*03b0*/  LEA.HI R10, R10, R5, RZ, 0x2 ;  /* 0x000000050a0a7211 */ /* 0x000fe200078f10ff */
[----:B------:R-:W1:Y:S01]  /*03c0*/  S2R R4, SR_CTAID.Y ;  /* 0x0000000000047919 */ /* 0x000e620000002600 */
[----:B------:R-:W2:Y:S01]  /*03d0*/  LDC R12, c[0x0][0x144] ;  /* 0x00005100ff0c7b82 */ /* 0x000ea20000000800 */
[----:B------:R-:W-:Y:S01]  /*03e0*/  NOP ;  /* 0x0000000000007918 */ /* 0x000fe20000000000 */
[----:B------:R-:W-:Y:S01]  /*03f0*/  SHF.R.S32.HI R9, RZ, 0x1f, R8 ;  /* 0x0000001fff097819 */ /* 0x000fe20000011408 */
[----:B------:R-:W-:Y:S01]  /*0400*/  NOP ;  /* 0x0000000000007918 */ /* 0x000fe20000000000 */
[----:B------:R-:W-:Y:S01]  /*0410*/  LOP3.LUT R10, R10, 0x3ffffffc, RZ, 0xc0, !PT ;  /* 0x3ffffffc0a0a7812 */ /* 0x000fe200078ec0ff */
[----:B------:R-:W-:Y:S01]  /*0420*/  IMAD.MOV.U32 R22, RZ, RZ, 0x1 ;  /* 0x00000001ff167424 */ /* 0x000fe200078e00ff */
[----:B------:R-:W-:-:S02]  /*0430*/  LEA.HI R9, R9, R8, RZ, 0x3 ;  /* 0x0000000809097211 */ /* 0x000fc400078f18ff */
[----:B------:R-:W3:Y:S01]  /*0440*/  LDC R13, c[0x0][0x140] ;  /* 0x00005000ff0d7b82 */ /* 0x000ee20000000800 */
[----:B------:R-:W-:Y:S01]  /*0450*/  IMAD.IADD R10, R5, 0x1, -R10 ;  /* 0x00000001050a7824 */ /* 0x000fe200078e0a0a */
[--C-:B------:R-:W-:Y:S02]  /*0460*/  SHF.R.S32.HI R6, RZ, 0x3, R9.reuse ;  /* 0x00000003ff067819 */ /* 0x100fe40000011409 */
[----:B------:R-:W-:Y:S02]  /*0470*/  SHF.R.S32.HI R9, RZ, 0x1f, R9 ;  /* 0x0000001fff097819 */ /* 0x000fe40000011409 */
[----:B------:R-:W-:Y:S02]  /*0480*/  ISETP.NE.AND P3, PT, R2, RZ, PT ;  /* 0x000000ff0200720c */ /* 0x000fe40003f65270 */
[----:B0-----:R-:W-:Y:S02]  /*0490*/  I2FP.F32.U32 R11, UR8 ;  /* 0x00000008000b7c45 */ /* 0x001fe40008201000 */
[----:B------:R-:W-:-:S02]  /*04a0*/  LEA.HI R9, R9, R6, RZ, 0x2 ;  /* 0x0000000609097211 */ /* 0x000fc400078f10ff */
[----:B-----5:R-:W-:Y:S01]  /*04b0*/  ISETP.NE.OR P0, PT, R0, RZ, !P0 ;  /* 0x000000ff0000720c */ /* 0x020fe20004705670 */
[----:B------:R-:W-:Y:S01]  /*04c0*/  FMUL R11, R11, UR4 ;  /* 0x000000040b0b7c20 */ /* 0x000fe20008400000 */
[----:B------:R-:W-:Y:S01]  /*04d0*/  LOP3.LUT R9, R9, 0xfffffffc, RZ, 0xc0, !PT ;  /* 0xfffffffc09097812 */ /* 0x000fe200078ec0ff */
[----:B------:R-:W-:Y:S01]  /*04e0*/  ULDC UR4, c[0x0][0x154] ;  /* 0x0000550000047ab9 */ /* 0x000fe20000000800 */
[----:B------:R-:W-:-:S03]  /*04f0*/  SHF.R.S32.HI R0, RZ, 0x1f, R3 ;  /* 0x0000001fff007819 */ /* 0x000fc60000011403 */
[----:B------:R-:W0:Y:S01]  /*0500*/  F2I.U32.TRUNC.NTZ R11, R11 ;  /* 0x0000000b000b7305 */ /* 0x000e22000020f000 */
[----:B------:R-:W-:Y:S01]  /*0510*/  IMAD.IADD R9, R6, 0x1, -R9 ;  /* 0x0000000106097824 */ /* 0x000fe200078e0a09 */
[----:B------:R-:W-:-:S03]  /*0520*/  LEA.HI R0, R0, R3, RZ, 0x2 ;  /* 0x0000000300007211 */ /* 0x000fc600078f10ff */
[----:B------:R-:W-:Y:S01]  /*0530*/  IMAD R10, R10, 0x4, R9 ;  /* 0x000000040a0a7824 */ /* 0x000fe200078e0209 */
[----:B------:R-:W-:Y:S01]  /*0540*/  VOTEU.ALL UP0, P0 ;  /* 0x00000000003f7886 */ /* 0x000fe20000000000 */
[----:B------:R-:W-:Y:S01]  /*0550*/  LOP3.LUT R0, R0, 0xfffffffc, RZ, 0xc0, !PT ;  /* 0xfffffffc00007812 */ /* 0x000fe200078ec0ff */
[----:B------:R-:W-:Y:S01]  /*0560*/  VOTEU.ALL UP1, P0 ;  /* 0x00000000003f7886 */ /* 0x000fe20000020000 */
[C---:B------:R-:W-:Y:S01]  /*0570*/  IMAD.SHL.U32 R19, R10.reuse, 0x4, RZ ;  /* 0x000000040a137824 */ /* 0x040fe200078e00ff */
[----:B------:R-:W-:Y:S01]  /*0580*/  SHF.R.S32.HI R9, RZ, 0x1f, R10 ;  /* 0x0000001fff097819 */ /* 0x000fe2000001140a */
[----:B------:R-:W5:Y:S01]  /*0590*/  @!UP0 S2UR UR7, SR_CgaCtaId ;  /* 0x00000000000789c3 */ /* 0x000f620000008800 */
[----:B------:R-:W-:Y:S01]  /*05a0*/  IMAD.IADD R3, R3, 0x1, -R0 ;  /* 0x0000000103037824 */ /* 0x000fe200078e0a00 */
[----:B------:R-:W-:Y:S01]  /*05b0*/  @!UP0 UMOV UR6, 0x400 ;  /* 0x0000040000068882 */ /* 0x000fe20000000000 */
[----:B------:R-:W-:Y:S01]  /*05c0*/  LEA.HI R9, R9, R10, RZ, 0x2 ;  /* 0x0000000a09097211 */ /* 0x000fe200078f10ff */
[----:B0-----:R-:W-:Y:S01]  /*05d0*/  IMAD.MOV R15, RZ, RZ, -R11 ;  /* 0x000000ffff0f7224 */ /* 0x001fe200078e0a0b */
[----:B------:R-:W-:-:S02]  /*05e0*/  LOP3.LUT R19, R10, 0xc, R19, 0x78, !PT ;  /* 0x0000000c0a137812 */ /* 0x000fc400078e7813 */
[----:B------:R-:W-:Y:S01]  /*05f0*/  LOP3.LUT R11, R9, 0xfffffffc, RZ, 0xc0, !PT ;  /* 0xfffffffc090b7812 */ /* 0x000fe200078ec0ff */
[----:B--2---:R-:W-:Y:S01]  /*0600*/  IMAD R6, R12, R15, UR8 ;  /* 0x000000080c067e24 */ /* 0x004fe2000f8e020f */
[----:B-1----:R-:W-:Y:S01]  /*0610*/  I2FP.F32.U32 R12, R4 ;  /* 0x00000004000c7245 */ /* 0x002fe20000201000 */
[----:B------:R-:W0:Y:S01]  /*0620*/  LDC R9, c[0x0][0x148] ;  /* 0x00005200ff097b82 */ /* 0x000e220000000800 */
[----:B------:R-:W-:Y:S01]  /*0630*/  ISETP.NE.AND P1, PT, R3, 0x3, PT ;  /* 0x000000030300780c */ /* 0x000fe20003f25270 */
[----:B------:R-:W-:Y:S01]  /*0640*/  IMAD.IADD R11, R10, 0x1, -R11 ;  /* 0x000000010a0b7824 */ /* 0x000fe200078e0a0b */
[----:B---3--:R-:W-:Y:S01]  /*0650*/  ISETP.EQ.U32.AND P2, PT, R13, 0x1, PT ;  /* 0x000000010d00780c */ /* 0x008fe20003f42070 */
[----:B------:R-:W-:Y:S01]  /*0660*/  FMUL R12, R12, UR4 ;  /* 0x000000040c0c7c20 */ /* 0x000fe20008400000 */
[----:B------:R-:W-:Y:S01]  /*0670*/  UMOV UR4, 0x20 ;  /* 0x0000002000047882 */ /* 0x000fe20000000000 */
[----:B------:R-:W-:Y:S01]  /*0680*/  ISETP.EQ.OR P1, PT, R3, RZ, !P1 ;  /* 0x000000ff0300720c */ /* 0x000fe20004f22670 */
[----:B------:R-:W-:-:S04]  /*0690*/  @!UP0 UIADD3 UR4, -UR4, 0x100000, URZ ;  /* 0x0010000004048890 */ /* 0x000fc8000fffe13f */
[----:B------:R-:W-:Y:S02]  /*06a0*/  @!UP0 USHF.L.U32 UR5, UR4, 0xb, URZ ;  /* 0x0000000b04058899 */ /* 0x000fe4000800063f */
[----:B------:R-:W-:Y:S01]  /*06b0*/  @!UP0 USHF.L.U32 UR4, UR4, 0x1, URZ ;  /* 0x0000000104048899 */ /* 0x000fe2000800063f */
[----:B------:R-:W-:Y:S01]  /*06c0*/  ISETP.NE.AND P4, PT, R11, R6, PT ;  /* 0x000000060b00720c */ /* 0x000fe20003f85270 */
[----:B------:R-:W1:Y:S01]  /*06d0*/  F2I.U32.TRUNC.NTZ R12, R12 ;  /* 0x0000000c000c7305 */ /* 0x000e62000020f000 */
[----:B------:R-:W-:Y:S01]  /*06e0*/  ISETP.EQ.AND P1, PT, R2, RZ, P1 ;  /* 0x000000ff0200720c */ /* 0x000fe20000f22270 */
[----:B-----5:R-:W-:-:S03]  /*06f0*/  @!UP0 ULEA UR6, UR7, UR6, 0x18 ;  /* 0x0000000607068291 */ /* 0x020fc6000f8ec03f */
[----:B------:R-:W-:Y:S01]  /*0700*/  SEL R18, RZ, 0x1, !P1 ;  /* 0x00000001ff127807 */ /* 0x000fe20004800000 */
[----:B------:R-:W-:Y:S01]  /*0710*/  VOTEU.ALL UP0, P0 ;  /* 0x00000000003f7886 */ /* 0x000fe20000000000 */
[----:B------:R-:W-:Y:S01]  /*0720*/  LOP3.LUT P0, RZ, R8, 0x7, RZ, 0xc0, !PT ;  /* 0x0000000708ff7812 */ /* 0x000fe2000780c0ff */
[----:B------:R-:W-:-:S04]  /*0730*/  VIADD R8, R2, 0xffffffff ;  /* 0xffffffff02087836 */ /* 0x000fc80000000000 */
[----:B------:R-:W-:Y:S02]  /*0740*/  @P4 SHF.R.S32.HI R0, RZ, 0x1f, R19 ;  /* 0x0000001fff004819 */ /* 0x000fe40000011413 */
[----:B------:R-:W-:Y:S01]  /*0750*/  ISETP.LT.U32.AND P0, PT, R19, 0x10, !P0 ;  /* 0x000000101300780c */ /* 0x000fe20004701070 */
[----:B-1----:R-:W-:Y:S01]  /*0760*/  IMAD.MOV R23, RZ, RZ, -R12 ;  /* 0x000000ffff177224 */ /* 0x002fe200078e0a0c */
[----:B------:R-:W-:Y:S01]  /*0770*/  @P4 LEA.HI R0, R0, R19, RZ, 0x2 ;  /* 0x0000001300004211 */ /* 0x000fe200078f10ff */
[----:B------:R-:W1:Y:S02]  /*0780*/  FENCE.VIEW.ASYNC.S ;  /* 0x00000000000073c6 */ /* 0x000e640000000000 */
[----:B-1----:R1:W2:Y:S01]  /*0790*/  @!UP0 SYNCS.EXCH.64 URZ, [UR6+0x80], UR4 ;  /* 0x00008004063f85b2 */ /* 0x0022a20008000100 */
[----:B------:R-:W-:Y:S01]  /*07a0*/  ISETP.GE.U32.AND P6, PT, R8, 0x2, PT ;  /* 0x000000020800780c */ /* 0x000fe20003fc6070 */
[----:B0-----:R-:W-:Y:S01]  /*07b0*/  IMAD R11, R9, R23, R4 ;  /* 0x00000017090b7224 */ /* 0x001fe200078e0204 */
[----:B------:R-:W-:-:S02]  /*07c0*/  @P4 SHF.R.S32.HI R0, RZ, 0x2, R0 ;  /* 0x00000002ff004819 */ /* 0x000fc40000011400 */
[----:B------:R-:W-:Y:S02]  /*07d0*/  SEL R18, R18, 0x2, P6 ;  /* 0x0000000212127807 */ /* 0x000fe40003000000 */
[----:B------:R-:W-:Y:S02]  /*07e0*/  @P4 ISETP.NE.AND P5, PT, R0, R11, PT ;  /* 0x0000000b0000420c */ /* 0x000fe40003fa5270 */
[----:B------:R-:W-:Y:S02]  /*07f0*/  SEL R11, RZ, 0x1, !P0 ;  /* 0x00000001ff0b7807 */ /* 0x000fe40004000000 */
[----:B------:R-:W-:Y:S02]  /*0800*/  @P4 SEL R22, RZ, 0x1, P5 ;  /* 0x00000001ff164807 */ /* 0x000fe40002800000 */
[----:B------:R-:W-:Y:S02]  /*0810*/  LOP3.LUT R0, R95, 0x7f, RZ, 0xc0, !PT ;  /* 0x0000007f5f007812 */ /* 0x000fe400078ec0ff */
[----:B------:R-:W-:Y:S01]  /*0820*/  LOP3.LUT R22, R22, R11, RZ, 0xc0, !PT ;  /* 0x0000000b16167212 */ /* 0x000fe200078ec0ff */
[----:B------:R1:W0:Y:S01]  /*0830*/  @!UP1 SYNCS.EXCH.64 URZ, [UR6+0x88], UR4 ;  /* 0x00008804063f95b2 */ /* 0x0002220008000100 */
[----:B------:R-:W-:Y:S01]  /*0840*/  NOP ;  /* 0x0000000000007918 */ /* 0x000fe20000000000 */
[----:B-12---:R-:W-:Y:S05]  /*0850*/  @!P2 BRA `(.L_x_3) ;  /* 0x000000000008a947 */ /* 0x006fea0003800000 */
[----:B0---4-:R-:W-:Y:S01]  /*0860*/  UCGABAR_ARV ;  /* 0x00000000000079c7 */ /* 0x011fe20008000000 */
[----:B------:R-:W-:Y:S05]  /*0870*/  BRA `(.L_x_4) ;  /* 0x0000000000047947 */ /* 0x000fea0003800000 */
.L_x_3:
[----:B0---4-:R-:W-:Y:S01]  /*0880*/  NOP ;  /* 0x0000000000007918 */ /* 0x011fe20000000000 */
.L_x_4:
[----:B------:R-:W0:Y:S01]  /*0890*/  LDC R2, c[0x0][0x65c] ;  /* 0x00019700ff027b82 */ /* 0x000e220000000800 */
[----:B------:R-:W-:Y:S02]  /*08a0*/  IMAD.U32 R10, RZ, RZ, UR8 ;  /* 0x00000008ff0a7e24 */ /* 0x000fe4000f8e00ff */
[----:B------:R-:W-:Y:S01]  /*08b0*/  IMAD.MOV.U32 R11, RZ, RZ, RZ ;  /* 0x000000ffff0b7224 */ /* 0x000fe200078e00ff */
[----:B0-----:R-:W-:-:S04]  /*08c0*/  ISETP.NE.AND P1, PT, R2, 0x1, PT ;  /* 0x000000010200780c */ /* 0x001fc80003f25270 */
[----:B------:R-:W-:-:S09]  /*08d0*/  P2R R5, PR, RZ, 0x2 ;  /* 0x00000002ff057803 */ /* 0x000fd20000000000 */
[----:B------:R-:W0:Y:S01]  /*08e0*/  @P1 LDC R17, c[0x0][0x10] ;  /* 0x00000400ff111b82 */ /* 0x000e220000000800 */
[----:B------:R-:W-:Y:S02]  /*08f0*/  @P1 IMAD.MOV.U32 R5, RZ, RZ, RZ ;  /* 0x000000ffff051224 */ /* 0x000fe400078e00ff */
[----:B------:R-:W-:-:S05]  /*0900*/  @P1 IMAD.MOV.U32 R15, RZ, RZ, RZ ;  /* 0x000000ffff0f1224 */ /* 0x000fca00078e00ff */
[----:B------:R-:W1:Y:S01]  /*0910*/  @!P1 LDC R13, c[0x0][0xc] ;  /* 0x00000300ff0d9b82 */ /* 0x000e620000000800 */
[----:B------:R-:W-:Y:S01]  /*0920*/  ULDC UR4, c[0x0][0xc] ;  /* 0x0000030000047ab9 */ /* 0x000fe20000000800 */
[----:B------:R-:W-:Y:S01]  /*0930*/  ULDC UR5, c[0x0][0x10] ;  /* 0x0000040000057ab9 */ /* 0x000fe20000000800 */
[----:B------:R-:W-:Y:S01]  /*0940*/  ULDC UR6, c[0x0][0x14] ;  /* 0x0000050000067ab9 */ /* 0x000fe20000000800 */
[----:B------:R-:W-:-:S04]  /*0950*/  UIMAD.WIDE.U32 UR4, UR4, UR5, URZ ;  /* 0x00000005040472a5 */ /* 0x000fc8000f8e003f */
[----:B------:R-:W-:Y:S02]  /*0960*/  UIMAD.WIDE.U32 UR38, UR4, UR6, URZ ;  /* 0x00000006042672a5 */ /* 0x000fe4000f8e003f */
[----:B------:R-:W-:-:S04]  /*0970*/  UIMAD UR41, UR5, UR6, URZ ;  /* 0x00000006052972a4 */ /* 0x000fc8000f8e023f */
[----:B------:R-:W-:Y:S01]  /*0980*/  UIADD3 UR41, UR39, UR41, URZ ;  /* 0x0000002927297290 */ /* 0x000fe2000fffe03f */
[----:B0-----:R-:W-:-:S04]  /*0990*/  @P1 IMAD.WIDE.U32 R16, R17, UR8, R4 ;  /* 0x0000000811101c25 */ /* 0x001fc8000f8e0004 */
[----:B------:R-:W-:Y:S02]  /*09a0*/  @P1 IMAD.IADD R17, R17, 0x1, R15 ;  /* 0x0000000111111824 */ /* 0x000fe400078e020f */
[----:B-1----:R-:W-:-:S04]  /*09b0*/  @!P1 IMAD.WIDE.U32 R10, R4, R13, R10 ;  /* 0x0000000d040a9225 */ /* 0x002fc800078e000a */
[----:B------:R-:W-:Y:S02]  /*09c0*/  @!P1 IMAD.MOV.U32 R16, RZ, RZ, R10 ;  /* 0x000000ffff109224 */ /* 0x000fe400078e000a */
[----:B------:R-:W-:Y:S01]  /*09d0*/  @!P1 IMAD.MOV.U32 R17, RZ, RZ, R11 ;  /* 0x000000ffff119224 */ /* 0x000fe200078e000b */
[----:B------:R-:W-:Y:S06]  /*09e0*/  @!P2 BRA `(.L_x_5) ;  /* 0x00000000000ca947 */ /* 0x000fec0003800000 */
[----:B------:R-:W-:Y:S01]  /*09f0*/  UCGABAR_WAIT ;  /* 0x0000000000007dc7 */ /* 0x000fe20008000000 */
[----:B------:R-:W-:Y:S01]  /*0a00*/  CCTL.IVALL ;  /* 0x00000000ff00798f */ /* 0x000fe20002000000 */
[----:B------:R-:W-:Y:S05]  /*0a10*/  BRA `(.L_x_6) ;  /* 0x0000000000047947 */ /* 0x000fea0003800000 */
.L_x_5:
[----:B------:R-:W-:Y:S06]  /*0a20*/  BAR.SYNC.DEFER_BLOCKING 0x0 ;  /* 0x0000000000007b1d */ /* 0x000fec0000010000 */
.L_x_6:
[----:B------:R-:W-:Y:S05]  /*0a30*/  @!P3 BRA `(.L_x_7) ;  /* 0x0000005c00c0b947 */ /* 0x000fea0003800000 */
[----:B------:R-:W-:-:S13]  /*0a40*/  ISETP.GT.U32.AND P0, PT, R8, 0x1, PT ;  /* 0x000000010800780c */ /* 0x000fda0003f04070 */
[----:B------:R-:W-:Y:S05]  /*0a50*/  @P0 EXIT ;  /* 0x000000000000094d */ /* 0x000fea0003800000 */
[----:B------:R-:W-:Y:S01]  /*0a60*/  ULDC.64 UR4, c[0x0][0x650] ;  /* 0x0001940000047ab9 */ /* 0x000fe20000000a00 */
[----:B------:R-:W-:Y:S01]  /*0a70*/  PRMT R3, RZ, 0x7610, R3 ;  /* 0x00007610ff037816 */ /* 0x000fe20000000003 */
[----:B------:R-:W-:Y:S01]  /*0a80*/  IMAD.MOV.U32 R103, RZ, RZ, -0x1 ;  /* 0xffffffffff677424 */ /* 0x000fe200078e00ff */
[----:B------:R-:W-:Y:S01]  /*0a90*/  ISETP.GE.U32.AND P0, PT, R16, UR4, PT ;  /* 0x0000000410007c0c */ /* 0x000fe2000bf06070 */
[----:B------:R-:W-:Y:S02]  /*0aa0*/  IMAD.MOV.U32 R100, RZ, RZ, -0x1 ;  /* 0xffffffffff647424 */ /* 0x000fe400078e00ff */
[----:B------:R-:W-:Y:S01]  /*0ab0*/  IMAD.MOV.U32 R101, RZ, RZ, -0x1 ;  /* 0xffffffffff657424 */ /* 0x000fe200078e00ff */
[----:B------:R-:W-:-:S13]  /*0ac0*/  ISETP.GE.U32.AND.EX P0, PT, R17, UR5, PT, P0 ;  /* 0x0000000511007c0c */ /* 0x000fda000bf06100 */
[----:B------:R-:W-:Y:S05]  /*0ad0*/  @P0 BRA `(.L_x_8) ;  /* 0x0000000400280947 */ /* 0x000fea0003800000 */
[----:B------:R-:W0:Y:S01]  /*0ae0*/  LDC.64 R24, c[0x0][0x628] ;  /* 0x00018a00ff187b82 */ /* 0x000e220000000a00 */
[----:B------:R-:W-:Y:S02]  /*0af0*/  IMAD.MOV.U32 R10, RZ, RZ, R16 ;  /* 0x000000ffff0a7224 */ /* 0x000fe400078e0010 */
[----:B------:R-:W-:-:S05]  /*0b00*/  IMAD.MOV.U32 R11, RZ, RZ, R17 ;  /* 0x000000ffff0b7224 */ /* 0x000fca00078e0011 */
[----:B------:R-:W1:Y:S08]  /*0b10*/  LDC R8, c[0x0][0x630] ;  /* 0x00018c00ff087b82 */ /* 0x000e700000000800 */
[----:B------:R-:W2:Y:S01]  /*0b20*/  LDC.64 R26, c[0x0][0x620] ;  /* 0x00018800ff1a7b82 */ /* 0x000ea20000000a00 */
[----:B0-----:R-:W-:-:S04]  /*0b30*/  ISETP.NE.U32.AND P0, PT, R24, RZ, PT ;  /* 0x000000ff1800720c */ /* 0x001fc80003f05070 */
[----:B------:R-:W-:-:S13]  /*0b40*/  ISETP.NE.AND.EX P0, PT, R25, RZ, PT, P0 ;  /* 0x000000ff1900720c */ /* 0x000fda0003f05300 */
[----:B-12---:R-:W-:Y:S05]  /*0b50*/  @!P0 BRA `(.L_x_9) ;  /* 0x0000000000288947 */ /* 0x006fea0003800000 */
[----:B------:R-:W0:Y:S02]  /*0b60*/  LDC R3, c[0x0][0x634] ;  /* 0x00018d00ff037b82 */ /* 0x000e240000000800 */
[----:B0-----:R-:W-:-:S05]  /*0b70*/  IADD3 R3, P0, R16, R3, RZ ;  /* 0x0000000310037210 */ /* 0x001fca0007f1e0ff */
[----:B------:R-:W-:-:S04]  /*0b80*/  IMAD.X R21, RZ, RZ, R17, P0 ;  /* 0x000000ffff157224 */ /* 0x000fc800000e0611 */
[----:B------:R-:W-:-:S04]  /*0b90*/  IMAD.WIDE.U32 R10, R21, R24, RZ ;  /* 0x00000018150a7225 */ /* 0x000fc800078e00ff */
[----:B------:R-:W-:-:S04]  /*0ba0*/  IMAD.WIDE.U32 R12, P0, R3, R25, R10 ;  /* 0x00000019030c7225 */ /* 0x000fc8000780000a */
[----:B------:R-:W-:-:S04]  /*0bb0*/  IMAD.WIDE.U32 R10, R3, R24, RZ ;  /* 0x00000018030a7225 */ /* 0x000fc800078e00ff */
[----:B------:R-:W-:Y:S01]  /*0bc0*/  IMAD.X R15, RZ, RZ, RZ, P0 ;  /* 0x000000ffff0f7224 */ /* 0x000fe200000e06ff */
[----:B------:R-:W-:Y:S01]  /*0bd0*/  IADD3 RZ, P0, R11, R12, RZ ;  /* 0x0000000c0bff7210 */ /* 0x000fe20007f1e0ff */
[----:B------:R-:W-:-:S04]  /*0be0*/  IMAD.MOV.U32 R14, RZ, RZ, R13 ;  /* 0x000000ffff0e7224 */ /* 0x000fc800078e000d */
[----:B------:R-:W-:-:S08]  /*0bf0*/  IMAD.WIDE.U32.X R10, R21, R25, R14, P0 ;  /* 0x00000019150a7225 */ /* 0x000fd000000e040e */
.L_x_9:
[----:B------:R-:W0:Y:S01]  /*0c00*/  LDC.64 R30, c[0x0][0x640] ;  /* 0x00019000ff1e7b82 */ /* 0x000e220000000a00 */
[-CC-:B------:R-:W-:Y:S01]  /*0c10*/  SHF.R.U64 R101, R10, R8.reuse, R11.reuse ;  /* 0x000000080a657219 */ /* 0x180fe2000000120b */
[----:B------:R-:W-:Y:S01]  /*0c20*/  IMAD R29, R9, R23, R4 ;  /* 0x00000017091d7224 */ /* 0x000fe200078e0204 */
[----:B------:R-:W-:Y:S01]  /*0c30*/  SHF.R.U32.HI R3, RZ, R8, R11 ;  /* 0x00000008ff037219 */ /* 0x000fe2000001160b */
[----:B------:R-:W-:Y:S01]  /*0c40*/  IMAD.MOV.U32 R23, RZ, RZ, 0x1 ;  /* 0x00000001ff177424 */ /* 0x000fe200078e00ff */
[----:B------:R-:W-:-:S03]  /*0c50*/  IADD3 R5, P0, RZ, -R101, RZ ;  /* 0x80000065ff057210 */ /* 0x000fc60007f1e0ff */
[----:B------:R-:W1:Y:S02]  /*0c60*/  LDC R12, c[0x0][0x618] ;  /* 0x00018600ff0c7b82 */ /* 0x000e640000000800 */
[----:B------:R-:W-:Y:S02]  /*0c70*/  IMAD.X R3, RZ, RZ, ~R3, P0 ;  /* 0x000000ffff037224 */ /* 0x000fe400000e0e03 */
[----:B------:R-:W-:-:S04]  /*0c80*/  IMAD.WIDE.U32 R10, R5, R26, R16 ;  /* 0x0000001a050a7225 */ /* 0x000fc800078e0010 */
[----:B------:R-:W2:Y:S01]  /*0c90*/  LDC R20, c[0x0][0x608] ;  /* 0x00018200ff147b82 */ /* 0x000ea20000000800 */
[----:B------:R-:W-:Y:S02]  /*0ca0*/  IMAD R8, R3, R26, RZ ;  /* 0x0000001a03087224 */ /* 0x000fe400078e02ff */
[----:B------:R-:W-:Y:S02]  /*0cb0*/  IMAD.MOV.U32 R3, RZ, RZ, -0x1 ;  /* 0xffffffffff037424 */ /* 0x000fe400078e00ff */
[----:B------:R-:W-:-:S03]  /*0cc0*/  IMAD R5, R5, R27, R8 ;  /* 0x0000001b05057224 */ /* 0x000fc600078e0208 */
[----:B------:R-:W3:Y:S01]  /*0cd0*/  LDC R28, c[0x0][0x658] ;  /* 0x00019600ff1c7b82 */ /* 0x000ee20000000800 */
[----:B------:R-:W-:Y:S01]  /*0ce0*/  IMAD.IADD R5, R11, 0x1, R5 ;  /* 0x000000010b057824 */ /* 0x000fe200078e0205 */
[----:B0-----:R-:W-:-:S04]  /*0cf0*/  ISETP.NE.U32.AND P0, PT, R30, RZ, PT ;  /* 0x000000ff1e00720c */ /* 0x001fc80003f05070 */
[----:B------:R-:W-:Y:S02]  /*0d00*/  ISETP.NE.AND.EX P0, PT, R31, RZ, PT, P0 ;  /* 0x000000ff1f00720c */ /* 0x000fe40003f05300 */
[----:B------:R-:W0:Y:S01]  /*0d10*/  LDC R24, c[0x0][0x600] ;  /* 0x00018000ff187b82 */ /* 0x000e220000000800 */
[-CC-:B-1----:R-:W-:Y:S02]  /*0d20*/  SHF.R.U64 R14, R10, R12.reuse, R5.reuse ;  /* 0x0000000c0a0e7219 */ /* 0x182fe40000001205 */
[----:B------:R-:W-:-:S05]  /*0d30*/  SHF.R.U32.HI R5, RZ, R12, R5 ;  /* 0x0000000cff057219 */ /* 0x000fca0000011605 */
[----:B------:R-:W1:Y:S01]  /*0d40*/  LDC R15, c[0x0][0x648] ;  /* 0x00019200ff0f7b82 */ /* 0x000e620000000800 */
[-CC-:B--2---:R-:W-:Y:S02]  /*0d50*/  SHF.R.U64 R27, R14, R20.reuse, R5.reuse ;  /* 0x000000140e1b7219 */ /* 0x184fe40000001205 */
[----:B------:R-:W-:-:S05]  /*0d60*/  SHF.R.U32.HI R5, RZ, R20, R5 ;  /* 0x00000014ff057219 */ /* 0x000fca0000011605 */
[----:B------:R-:W2:Y:S01]  /*0d70*/  LDC R21, c[0x0][0x638] ;  /* 0x00018e00ff157b82 */ /* 0x000ea20000000800 */
[-CC-:B---3--:R-:W-:Y:S02]  /*0d80*/  SHF.R.U64 R20, R27, R28.reuse, R5.reuse ;  /* 0x0000001c1b147219 */ /* 0x188fe40000001205 */
[-C--:B------:R-:W-:Y:S02]  /*0d90*/  SHF.L.U32 R3, R3, R28.reuse, RZ ;  /* 0x0000001c03037219 */ /* 0x080fe400000006ff */
[----:B------:R-:W-:Y:S01]  /*0da0*/  SHF.R.U32.HI R5, RZ, R28, R5 ;  /* 0x0000001cff057219 */ /* 0x000fe20000011605 */
[----:B------:R-:W-:Y:S01]  /*0db0*/  IMAD.MOV.U32 R4, RZ, RZ, R20 ;  /* 0x000000ffff047224 */ /* 0x000fe200078e0014 */
[----:B------:R-:W-:Y:S01]  /*0dc0*/  LOP3.LUT R12, RZ, R3, RZ, 0x33, !PT ;  /* 0x00000003ff0c7212 */ /* 0x000fe200078e33ff */
[----:B------:R-:W3:Y:S01]  /*0dd0*/  LDC R25, c[0x0][0x610] ;  /* 0x00018400ff197b82 */ /* 0x000ee20000000800 */
[----:B------:R-:W-:Y:S05]  /*0de0*/  @!P0 BRA `(.L_x_10) ;  /* 0x0000000000288947 */ /* 0x000fea0003800000 */
[----:B------:R-:W4:Y:S02]  /*0df0*/  LDC R3, c[0x0][0x64c] ;  /* 0x00019300ff037b82 */ /* 0x000f240000000800 */
[----:B----4-:R-:W-:-:S05]  /*0e00*/  IADD3 R3, P0, R20, R3, RZ ;  /* 0x0000000314037210 */ /* 0x010fca0007f1e0ff */
        /* <DEDUP_REMOVED lines=8> */
.L_x_10:
[----:B-1----:R-:W-:Y:S01]  /*0e90*/  SHF.R.U64 R4, R4, R15, R5 ;  /* 0x0000000f04047219 */ /* 0x002fe20000001205 */
[----:B0-----:R-:W-:Y:S01]  /*0ea0*/  VIADD R5, R24, 0xffffffff ;  /* 0xffffffff18057836 */ /* 0x001fe20000000000 */
[----:B------:R-:W-:Y:S02]  /*0eb0*/  SHF.L.U32 R3, R23, R28, RZ ;  /* 0x0000001c17037219 */ /* 0x000fe400000006ff */
[----:B------:R-:W-:Y:S01]  /*0ec0*/  LOP3.LUT R12, R27, R12, RZ, 0xc0, !PT ;  /* 0x0000000c1b0c7212 */ /* 0x000fe200078ec0ff */
[----:B------:R-:W-:Y:S01]  /*0ed0*/  IMAD.MOV R8, RZ, RZ, -R4 ;  /* 0x000000ffff087224 */ /* 0x000fe200078e0a04 */
[----:B------:R-:W-:Y:S02]  /*0ee0*/  SEL R6, R6, R29, !P1 ;  /* 0x0000001d06067207 */ /* 0x000fe40004800000 */
[----:B------:R-:W-:Y:S01]  /*0ef0*/  LOP3.LUT R5, R14, R5, RZ, 0xc0, !PT ;  /* 0x000000050e057212 */ /* 0x000fe200078ec0ff */
[----:B------:R-:W-:Y:S02]  /*0f00*/  IMAD R9, R3, R4, R12 ;  /* 0x0000000403097224 */ /* 0x000fe400078e020c */
[----:B--2---:R-:W-:-:S02]  /*0f10*/  IMAD R3, R8, R21, R20 ;  /* 0x0000001508037224 */ /* 0x004fc400078e0214 */
[----:B---3--:R-:W-:Y:S02]  /*0f20*/  IMAD R6, R9, R25, R6 ;  /* 0x0000001909067224 */ /* 0x008fe400078e0206 */
[----:B------:R-:W-:Y:S02]  /*0f30*/  IMAD R103, R3, R24, R5 ;  /* 0x0000001803677224 */ /* 0x000fe400078e0205 */
[----:B------:R-:W-:-:S03]  /*0f40*/  IMAD.MOV.U32 R4, RZ, RZ, 0x1 ;  /* 0x00000001ff047424 */ /* 0x000fc600078e00ff */
[----:B------:R-:W-:Y:S02]  /*0f50*/  SEL R100, R103, R6, !P1 ;  /* 0x0000000667647207 */ /* 0x000fe40004800000 */
[----:B------:R-:W-:Y:S02]  /*0f60*/  PRMT R3, R4, 0x7610, R3 ;  /* 0x0000761004037816 */ /* 0x000fe40000000003 */
[----:B------:R-:W-:-:S07]  /*0f70*/  SEL R103, R6, R103, !P1 ;  /* 0x0000006706677207 */ /* 0x000fce0004800000 */
.L_x_8:
[----:B------:R-:W-:-:S08]  /*0f80*/  NOP ;  /* 0x0000000000007918 */ /* 0x000fd00000000000 */
[----:B------:R-:W0:Y:S02]  /*0f90*/  USETMAXREG.TRY_ALLOC.CTAPOOL UP0, 0xe8 ;  /* 0x000000e8000079c8 */ /* 0x000e240008000600 */
[----:B0-----:R-:W-:-:S13]  /*0fa0*/  PLOP3.LUT P0, PT, PT, PT, UP0, 0x80, 0x0 ;  /* 0x000000000000781c */ /* 0x001fda0003f0f008 */
[----:B------:R-:W-:Y:S05]  /*0fb0*/  @!P0 BRA `(.L_x_8) ;  /* 0xfffffffc00f08947 */ /* 0x000fea000383ffff */
[----:B------:R-:W-:Y:S01]  /*0fc0*/  ULDC.64 UR4, c[0x0][0x598] ;  /* 0x0001660000047ab9 */ /* 0x000fe20000000a00 */
[----:B------:R-:W-:Y:S01]  /*0fd0*/  ULDC.64 UR36, c[0x0][0x208] ;  /* 0x0000820000247ab9 */ /* 0x000fe20000000a00 */
[----:B------:R-:W-:-:S04]  /*0fe0*/  ISETP.NE.U32.AND P0, PT, RZ, UR4, PT ;  /* 0x00000004ff007c0c */ /* 0x000fc8000bf05070 */
[----:B------:R-:W-:-:S13]  /*0ff0*/  ISETP.NE.AND.EX P0, PT, RZ, UR5, PT, P0 ;  /* 0x00000005ff007c0c */ /* 0x000fda000bf05300 */
[----:B------:R-:W-:Y:S05]  /*1000*/  @!P0 BRA `(.L_x_11) ;  /* 0x00000000001c8947 */ /* 0x000fea0003800000 */
[----:B------:R-:W0:Y:S02]  /*1010*/  LDC.64 R4, c[0x0][0x598] ;  /* 0x00016600ff047b82 */ /* 0x000e240000000a00 */
[----:B0-----:R-:W2:Y:S02]  /*1020*/  LDG.E.64 R4, desc[UR36][R4.64] ;  /* 0x0000002404047981 */ /* 0x001ea4000c1e1b00 */
[----:B--2---:R-:W-:-:S04]  /*1030*/  ISETP.NE.U32.AND P0, PT, R4, RZ, PT ;  /* 0x000000ff0400720c */ /* 0x004fc80003f05070 */
[----:B------:R-:W-:-:S13]  /*1040*/  ISETP.NE.AND.EX P0, PT, R5, RZ, PT, P0 ;  /* 0x000000ff0500720c */ /* 0x000fda0003f05300 */
[----:B------:R-:W-:Y:S05]  /*1050*/  @!P0 BRA `(.L_x_11) ;  /* 0x0000000000088947 */ /* 0x000fea0003800000 */
[----:B------:R0:W5:Y:S01]  /*1060*/  LD.E R23, desc[UR36][R4.64] ;  /* 0x0000002404177980 */ /* 0x000162000c101900 */
[----:B------:R-:W-:Y:S05]  /*1070*/  BRA `(.L_x_12) ;  /* 0x0000000000247947 */ /* 0x000fea0003800000 */
.L_x_11:
[----:B------:R-:W-:Y:S02]  /*1080*/  ULDC.64 UR4, c[0x0][0x588] ;  /* 0x0001620000047ab9 */ /* 0x000fe40000000a00 */
[----:B------:R-:W-:-:S04]  /*1090*/  ISETP.NE.U32.AND P0, PT, RZ, UR4, PT ;  /* 0x00000004ff007c0c */ /* 0x000fc8000bf05070 */
[----:B------:R-:W-:-:S13]  /*10a0*/  ISETP.NE.AND.EX P0, PT, RZ, UR5, PT, P0 ;  /* 0x00000005ff007c0c */ /* 0x000fda000bf05300 */
[----:B------:R-:W-:Y:S05]  /*10b0*/  @!P0 BRA `(.L_x_13) ;  /* 0x00000000000c8947 */ /* 0x000fea0003800000 */
[----:B------:R-:W0:Y:S02]  /*10c0*/  LDC.64 R4, c[0x0][0x588] ;  /* 0x00016200ff047b82 */ /* 0x000e240000000a00 */
[----:B0-----:R1:W5:Y:S01]  /*10d0*/  LDG.E R23, desc[UR36][R4.64] ;  /* 0x0000002404177981 */ /* 0x001362000c1e1900 */
[----:B------:R-:W-:Y:S05]  /*10e0*/  BRA `(.L_x_12) ;  /* 0x0000000000087947 */ /* 0x000fea0003800000 */
.L_x_13:
[----:B------:R-:W-:Y:S02]  /*10f0*/  ULDC UR4, c[0x0][0x580] ;  /* 0x0001600000047ab9 */ /* 0x000fe40000000800 */
[----:B------:R-:W-:-:S07]  /*1100*/  IMAD.U32 R23, RZ, RZ, UR4 ;  /* 0x00000004ff177e24 */ /* 0x000fce000f8e00ff */
.L_x_12:
[----:B------:R-:W-:Y:S02]  /*1110*/  ULDC.64 UR4, c[0x0][0x5a0] ;  /* 0x0001680000047ab9 */ /* 0x000fe40000000a00 */
[----:B------:R-:W-:-:S04]  /*1120*/  ISETP.NE.U32.AND P0, PT, RZ, UR4, PT ;  /* 0x00000004ff007c0c */ /* 0x000fc8000bf05070 */
[----:B------:R-:W-:-:S13]  /*1130*/  ISETP.NE.AND.EX P0, PT, RZ, UR5, PT, P0 ;  /* 0x00000005ff007c0c */ /* 0x000fda000bf05300 */
[----:B------:R-:W-:Y:S05]  /*1140*/  @!P0 BRA `(.L_x_14) ;  /* 0x00000000001c8947 */ /* 0x000fea0003800000 */
[----:B01----:R-:W0:Y:S02]  /*1150*/  LDC.64 R4, c[0x0][0x5a0] ;  /* 0x00016800ff047b82 */ /* 0x003e240000000a00 */
[----:B0-----:R-:W2:Y:S02]  /*1160*/  LDG.E.64 R4, desc[UR36][R4.64] ;  /* 0x0000002404047981 */ /* 0x001ea4000c1e1b00 */
[----:B--2---:R-:W-:-:S04]  /*1170*/  ISETP.NE.U32.AND P0, PT, R4, RZ, PT ;  /* 0x000000ff0400720c */ /* 0x004fc80003f05070 */
[----:B------:R-:W-:-:S13]  /*1180*/  ISETP.NE.AND.EX P0, PT, R5, RZ, PT, P0 ;  /* 0x000000ff0500720c */ /* 0x000fda0003f05300 */
[----:B------:R-:W-:Y:S05]  /*1190*/  @!P0 BRA `(.L_x_14) ;  /* 0x0000000000088947 */ /* 0x000fea0003800000 */
[----:B------:R0:W5:Y:S01]  /*11a0*/  LD.E R90, desc[UR36][R4.64] ;  /* 0x00000024045a7980 */ /* 0x000162000c101900 */
[----:B------:R-:W-:Y:S05]  /*11b0*/  BRA `(.L_x_15) ;  /* 0x0000000000247947 */ /* 0x000fea0003800000 */
.L_x_14:
[----:B------:R-:W-:Y:S02]  /*11c0*/  ULDC.64 UR4, c[0x0][0x590] ;  /* 0x0001640000047ab9 */ /* 0x000fe40000000a00 */
[----:B------:R-:W-:-:S04]  /*11d0*/  ISETP.NE.U32.AND P0, PT, RZ, UR4, PT ;  /* 0x00000004ff007c0c */ /* 0x000fc8000bf05070 */
[----:B------:R-:W-:-:S13]  /*11e0*/  ISETP.NE.AND.EX P0, PT, RZ, UR5, PT, P0 ;  /* 0x00000005ff007c0c */ /* 0x000fda000bf05300 */
[----:B------:R-:W-:Y:S05]  /*11f0*/  @!P0 BRA `(.L_x_16) ;  /* 0x00000000000c8947 */ /* 0x000fea0003800000 */
[----:B------:R-:W2:Y:S02]  /*1200*/  LDC.64 R90, c[0x0][0x590] ;  /* 0x00016400ff5a7b82 */ /* 0x000ea40000000a00 */
[----:B--2---:R2:W5:Y:S01]  /*1210*/  LDG.E R90, desc[UR36][R90.64] ;  /* 0x000000245a5a7981 */ /* 0x004562000c1e1900 */
[----:B------:R-:W-:Y:S05]  /*1220*/  BRA `(.L_x_15) ;  /* 0x0000000000087947 */ /* 0x000fea0003800000 */
.L_x_16:
[----:B------:R-:W-:Y:S02]  /*1230*/  ULDC UR4, c[0x0][0x584] ;  /* 0x0001610000047ab9 */ /* 0x000fe40000000800 */
[----:B------:R-:W-:-:S07]  /*1240*/  IMAD.U32 R90, RZ, RZ, UR4 ;  /* 0x00000004ff5a7e24 */ /* 0x000fce000f8e00ff */
.L_x_15:
[----:B------:R-:W-:-:S13]  /*1250*/  LOP3.LUT P0, RZ, R3, 0xff, RZ, 0xc0, !PT ;  /* 0x000000ff03ff7812 */ /* 0x000fda000780c0ff */
[----:B------:R-:W-:Y:S05]  /*1260*/  @!P0 EXIT ;  /* 0x000000000000894d */ /* 0x000fea0003800000 */
[----:B------:R-:W3:Y:S01]  /*1270*/  LDC R93, c[0x0][0x658] ;  /* 0x00019600ff5d7b82 */ /* 0x000ee20000000800 */
[----:B------:R-:W-:Y:S01]  /*1280*/  LOP3.LUT R7, R7, 0x1, RZ, 0xc0, !PT ;  /* 0x0000000107077812 */ /* 0x000fe200078ec0ff */
[----:B------:R-:W-:Y:S01]  /*1290*/  ULDC.64 UR6, c[0x0][0x288] ;  /* 0x0000a20000067ab9 */ /* 0x000fe20000000a00 */
[----:B------:R-:W-:Y:S01]  /*12a0*/  SHF.R.U32.HI R3, RZ, 0x2, R95 ;  /* 0x00000002ff037819 */ /* 0x000fe2000001165f */
[----:B------:R-:W-:Y:S01]  /*12b0*/  UIADD3 UR4, UR7, 0x3f, URZ ;  /* 0x0000003f07047890 */ /* 0x000fe2000fffe03f */
[----:B------:R-:W-:Y:S01]  /*12c0*/  SHF.R.U32.HI R0, RZ, 0x1, R0 ;  /* 0x00000001ff007819 */ /* 0x000fe20000011600 */
[----:B------:R-:W-:Y:S01]  /*12d0*/  IMAD.SHL.U32 R88, R7, 0x40, RZ ;  /* 0x0000004007587824 */ /* 0x000fe200078e00ff */
[----:B------:R-:W-:Y:S01]  /*12e0*/  LOP3.LUT R3, R3, 0x7, RZ, 0xc0, !PT ;  /* 0x0000000703037812 */ /* 0x000fe200078ec0ff */
[----:B------:R-:W4:Y:S01]  /*12f0*/  LDC.64 R8, c[0x0][0x5c8] ;  /* 0x00017200ff087b82 */ /* 0x000f220000000a00 */
[----:B------:R-:W-:Y:S01]  /*1300*/  USHF.R.S32.HI UR5, URZ, 0x1f, UR4 ;  /* 0x0000001f3f057899 */ /* 0x000fe20008011404 */
[----:B------:R-:W-:Y:S01]  /*1310*/  LOP3.LUT R0, R0, 0x30, RZ, 0xc0, !PT ;  /* 0x0000003000007812 */ /* 0x000fe200078ec0ff */
[----:B------:R-:W-:Y:S01]  /*1320*/  IMAD.MOV.U32 R6, RZ, RZ, 0x1 ;  /* 0x00000001ff067424 */ /* 0x000fe200078e00ff */
[--C-:B------:R-:W-:Y:S01]  /*1330*/  LOP3.LUT R88, R88, 0x40, R3.reuse, 0xe2, !PT ;  /* 0x0000004058587812 */ /* 0x100fe200078ee203 */
[----:B------:R-:W-:Y:S01]  /*1340*/  ULEA.HI UR5, UR5, UR4, URZ, 0x6 ;  /* 0x0000000405057291 */ /* 0x000fe2000f8f303f */
[-C--:B01----:R-:W-:Y:S01]  /*1350*/  IADD3 R4, RZ, -R0.reuse, -R3 ;  /* 0x80000000ff047210 */ /* 0x083fe20007ffe803 */
[----:B------:R-:W-:Y:S01]  /*1360*/  IMAD.U32 R5, RZ, RZ, UR6 ;  /* 0x00000006ff057e24 */ /* 0x000fe2000f8e00ff */
[----:B------:R-:W0:Y:S01]  /*1370*/  LDC R97, c[0x0][0x600] ;  /* 0x00018000ff617b82 */ /* 0x000e220000000800 */
[----:B------:R-:W-:Y:S01]  /*1380*/  LOP3.LUT R88, R88, R0, RZ, 0xfc, !PT ;  /* 0x0000000058587212 */ /* 0x000fe200078efcff */
[----:B------:R-:W-:Y:S01]  /*1390*/  IMAD.MOV.U32 R0, RZ, RZ, -0x1 ;  /* 0xffffffffff007424 */ /* 0x000fe200078e00ff */
[----:B------:R-:W-:Y:S01]  /*13a0*/  USHF.R.S32.HI UR43, URZ, 0x6, UR5 ;  /* 0x000000063f2b7899 */ /* 0x000fe20008011405 */
[----:B------:R-:W-:Y:S01]  /*13b0*/  LOP3.LUT R94, R95, 0x3, RZ, 0xc0, !PT ;  /* 0x000000035f5e7812 */ /* 0x000fe200078ec0ff */
[----:B------:R-:W-:Y:S01]  /*13c0*/  IMAD R4, R7, -0x40, R4 ;  /* 0xffffffc007047824 */ /* 0x000fe200078e0204 */
[C---:B------:R-:W-:Y:S01]  /*13d0*/  LOP3.LUT R96, R95.reuse, 0x80, RZ, 0xc0, !PT ;  /* 0x000000805f607812 */ /* 0x040fe200078ec0ff */
[----:B------:R-:W-:Y:S01]  /*13e0*/  UISETP.LT.AND UP0, UPT, UR43, 0x1, UPT ;  /* 0x000000012b00788c */ /* 0x000fe2000bf01270 */
[-C--:B---3--:R-:W-:Y:S01]  /*13f0*/  SHF.L.U32 R0, R0, R93.reuse, RZ ;  /* 0x0000005d00007219 */ /* 0x088fe200000006ff */
[----:B------:R-:W-:Y:S01]  /*1400*/  ULDC UR4, c[0x0][0x284] ;  /* 0x0000a10000047ab9 */ /* 0x000fe20000000800 */
[----:B------:R-:W-:Y:S01]  /*1410*/  IMAD R94, R94, -0x2, R5 ;  /* 0xfffffffe5e5e7824 */ /* 0x000fe200078e0205 */
[----:B------:R-:W-:Y:S01]  /*1420*/  USEL UR44, UR43, 0x1, UP0 ;  /* 0x000000012b2c7887 */ /* 0x000fe20008000000 */
[----:B------:R-:W-:Y:S01]  /*1430*/  SHF.L.U32 R93, R6, R93, RZ ;  /* 0x0000005d065d7219 */ /* 0x000fe200000006ff */
[----:B------:R-:W-:Y:S01]  /*1440*/  IMAD.SHL.U32 R95, R95, 0x2, RZ ;  /* 0x000000025f5f7824 */ /* 0x000fe200078e00ff */
[----:B------:R-:W-:Y:S01]  /*1450*/  LOP3.LUT R102, R18, 0x1, RZ, 0xfc, !PT ;  /* 0x0000000112667812 */ /* 0x000fe200078efcff */
[----:B------:R-:W-:Y:S01]  /*1460*/  VIADD R99, R4, UR4 ;  /* 0x0000000404637c36 */ /* 0x000fe20008000000 */
[C---:B----4-:R-:W-:Y:S01]  /*1470*/  SHF.L.U64.HI R92, R8.reuse, 0x3, R9 ;  /* 0x00000003085c7819 */ /* 0x050fe20000010209 */
[----:B--2---:R-:W-:Y:S01]  /*1480*/  IMAD.SHL.U32 R91, R8, 0x8, RZ ;  /* 0x00000008085b7824 */ /* 0x004fe200078e00ff */
[----:B------:R-:W-:Y:S01]  /*1490*/  SHF.R.U32.HI R96, RZ, 0x7, R96 ;  /* 0x00000007ff607819 */ /* 0x000fe20000011660 */
[----:B------:R-:W-:Y:S01]  /*14a0*/  IMAD.MOV.U32 R89, RZ, RZ, RZ ;  /* 0x000000ffff597224 */ /* 0x000fe200078e00ff */
[----:B------:R-:W-:Y:S01]  /*14b0*/  LOP3.LUT R98, RZ, R0, RZ, 0x33, !PT ;  /* 0x00000000ff627212 */ /* 0x000fe200078e33ff */
[----:B------:R-:W-:Y:S01]  /*14c0*/  UIADD3 UR44, UR43, -UR44, URZ ;  /* 0x8000002c2b2c7290 */ /* 0x000fe2000fffe03f */
[----:B------:R-:W-:Y:S01]  /*14d0*/  UMOV UR40, URZ ;  /* 0x0000003f00287c82 */ /* 0x000fe20008000000 */
[----:B0-----:R-:W-:Y:S01]  /*14e0*/  VIADD R97, R97, 0xffffffff ;  /* 0xffffffff61617836 */ /* 0x001fe20000000000 */
[----:B------:R-:W-:-:S09]  /*14f0*/  UMOV UR42, URZ ;  /* 0x0000003f002a7c82 */ /* 0x000fd20008000000 */
.L_x_164:
[----:B0-----:R-:W0:Y:S01]  /*1500*/  SHFL.IDX PT, R0, R96, RZ, 0x1f ;  /* 0x00001fff60007589 */ /* 0x001e2200000e0000 */
[----:B-1----:R-:W1:Y:S01]  /*1510*/  S2UR UR7, SR_CgaCtaId ;  /* 0x00000000000779c3 */ /* 0x002e620000008800 */
[----:B------:R-:W-:Y:S01]  /*1520*/  UMOV UR6, 0x400 ;  /* 0x0000040000067882 */ /* 0x000fe20000000000 */
[----:B0-----:R-:W-:Y:S01]  /*1530*/  R2UR UR4, R0 ;  /* 0x00000000000472ca */ /* 0x001fe200000e0000 */
[----:B-1----:R-:W-:-:S12]  /*1540*/  ULEA UR6, UR7, UR6, 0x18 ;  /* 0x0000000607067291 */ /* 0x002fd8000f8ec03f */
[----:B------:R-:W-:-:S04]  /*1550*/  ULEA.HI UR5, UR4, UR4, URZ, 0x1 ;  /* 0x0000000404057291 */ /* 0x000fc8000f8f083f */
[----:B------:R-:W-:-:S04]  /*1560*/  ULOP3.LUT UR5, UR5, 0x7fffe, URZ, 0xc0, !UPT ;  /* 0x0007fffe05057892 */ /* 0x000fc8000f8ec03f */
[----:B------:R-:W-:-:S03]  /*1570*/  UIADD3 UR5, UR4, -UR5, URZ ;  /* 0x8000000504057290 */ /* 0x000fc6000fffe03f */
[----:B------:R-:W-:Y:S01]  /*1580*/  ULDC UR4, c[0x0][0x28c] ;  /* 0x0000a30000047ab9 */ /* 0x000fe20000000800 */
[----:B------:R-:W-:Y:S01]  /*1590*/  ULEA UR5, UR5, UR6, 0xd ;  /* 0x0000000605057291 */ /* 0x000fe2000f8e683f */
[----:B------:R-:W-:-:S03]  /*15a0*/  ISETP.LT.AND P0, PT, RZ, UR4, PT ;  /* 0x00000004ff007c0c */ /* 0x000fc6000bf01270 */
[----:B------:R-:W-:-:S04]  /*15b0*/  UIADD3 UR5, UR5, 0x180, URZ ;  /* 0x0000018005057890 */ /* 0x000fc8000fffe03f */
[----:B------:R-:W-:-:S04]  /*15c0*/  USHF.R.U32.HI UR5, URZ, 0x4, UR5 ;  /* 0x000000043f057899 */ /* 0x000fc80008011605 */
[----:B------:R-:W-:Y:S02]  /*15d0*/  ULOP3.LUT UR45, UR5, 0x3fff, URZ, 0xc0, !UPT ;  /* 0x00003fff052d7892 */ /* 0x000fe4000f8ec03f */
[----:B--2345:R-:W-:Y:S10]  /*15e0*/  @P0 BRA `(.L_x_17) ;  /* 0x0000000000400947 */ /* 0x03cff40003800000 */
[----:B------:R-:W-:Y:S01]  /*15f0*/  MOV R0, 0x0 ;  /* 0x0000000000007802 */ /* 0x000fe20000000f00 */
[----:B------:R-:W-:Y:S01]  /*1600*/  ULDC.64 UR4, c[0x4][0x68] ;  /* 0x01001a0000047ab9 */ /* 0x000fe20000000a00 */
[----:B------:R-:W-:Y:S01]  /*1610*/  ULDC.64 UR6, c[0x4][0x8] ;  /* 0x0100020000067ab9 */ /* 0x000fe20000000a00 */
[----:B------:R-:W-:Y:S01]  /*1620*/  IMAD.U32 R4, RZ, RZ, UR4 ;  /* 0x00000004ff047e24 */ /* 0x000fe2000f8e00ff */
[----:B------:R0:W1:Y:S01]  /*1630*/  LDC.64 R14, c[0x4][R0] ;  /* 0x01000000000e7b82 */ /* 0x0000620000000a00 */
[----:B------:R-:W-:Y:S01]  /*1640*/  IMAD.U32 R5, RZ, RZ, UR5 ;  /* 0x00000005ff057e24 */ /* 0x000fe2000f8e00ff */
[----:B------:R-:W-:Y:S01]  /*1650*/  ULDC.64 UR4, c[0x4][0x70] ;  /* 0x01001c0000047ab9 */ /* 0x000fe20000000a00 */
[----:B------:R-:W-:Y:S02]  /*1660*/  IMAD.U32 R10, RZ, RZ, UR6 ;  /* 0x00000006ff0a7e24 */ /* 0x000fe4000f8e00ff */
[----:B------:R-:W-:Y:S02]  /*1670*/  IMAD.U32 R6, RZ, RZ, UR4 ;  /* 0x00000004ff067e24 */ /* 0x000fe4000f8e00ff */
[----:B------:R-:W-:-:S02]  /*1680*/  IMAD.U32 R7, RZ, RZ, UR5 ;  /* 0x00000005ff077e24 */ /* 0x000fc4000f8e00ff */
[----:B------:R-:W-:Y:S02]  /*1690*/  IMAD.U32 R11, RZ, RZ, UR7 ;  /* 0x00000007ff0b7e24 */ /* 0x000fe4000f8e00ff */
[----:B------:R-:W-:Y:S02]  /*16a0*/  IMAD.MOV.U32 R8, RZ, RZ, 0x1e1 ;  /* 0x000001e1ff087424 */ /* 0x000fe400078e00ff */
[----:B------:R-:W-:Y:S02]  /*16b0*/  IMAD.MOV.U32 R12, RZ, RZ, 0x1 ;  /* 0x00000001ff0c7424 */ /* 0x000fe400078e00ff */
[----:B0-----:R-:W-:-:S07]  /*16c0*/  IMAD.MOV.U32 R13, RZ, RZ, RZ ;  /* 0x000000ffff0d7224 */ /* 0x001fce00078e00ff */
[----:B------:R-:W-:-:S07]  /*16d0*/  LEPC R20, `(.L_x_17) ;  /* 0x000000001014794e */ /* 0x000fce0000000000 */
[----:B-1---5:R-:W-:Y:S05]  /*16e0*/  CALL.ABS.NOINC R14 ;  /* 0x000000000e007343 */ /* 0x022fea0003c00000 */
.L_x_17:
[----:B------:R-:W-:-:S13]  /*16f0*/  ISETP.NE.AND P0, PT, R102, 0x3, PT ;  /* 0x000000036600780c */ /* 0x000fda0003f05270 */
[----:B------:R-:W-:Y:S05]  /*1700*/  @!P0 BRA `(.L_x_18) ;  /* 0x0000000000048947 */ /* 0x000fea0003800000 */
[----:B------:R-:W-:Y:S01]  /*1710*/  BPT.TRAP 0x1 ;  /* 0x000000040000795c */ /* 0x000fe20000300000 */
.L_x_18:
[----:B------:R-:W0:Y:S01]  /*1720*/  S2UR UR5, SR_CgaCtaId ;  /* 0x00000000000579c3 */ /* 0x000e220000008800 */
[----:B------:R-:W-:Y:S01]  /*1730*/  UMOV UR4, 0x400 ;  /* 0x0000040000047882 */ /* 0x000fe20000000000 */
[----:B------:R-:W-:Y:S02]  /*1740*/  IMAD.U32 R0, RZ, RZ, UR40 ;  /* 0x00000028ff007e24 */ /* 0x000fe4000f8e00ff */
[----:B------:R-:W-:-:S03]  /*1750*/  IMAD.U32 R3, RZ, RZ, UR42 ;  /* 0x0000002aff037e24 */ /* 0x000fc6000f8e00ff */
[----:B------:R-:W-:Y:S01]  /*1760*/  SHF.L.U32 R0, R0, 0x1f, RZ ;  /* 0x0000001f00007819 */ /* 0x000fe200000006ff */
[----:B0-----:R-:W-:-:S06]  /*1770*/  ULEA UR4, UR5, UR4, 0x18 ;  /* 0x0000000405047291 */ /* 0x001fcc000f8ec03f */
[----:B------:R-:W-:-:S04]  /*1780*/  IMAD.U32 R6, RZ, RZ, UR4 ;  /* 0x00000004ff067e24 */ /* 0x000fc8000f8e00ff */
[----:B------:R-:W-:-:S04]  /*1790*/  IMAD R3, R3, 0x8, R6 ;  /* 0x0000000803037824 */ /* 0x000fc800078e0206 */
[----:B------:R0:W1:Y:S01]  /*17a0*/  SYNCS.PHASECHK.TRANS64.TRYWAIT P1, [R3+URZ], R0 ;  /* 0x00000000030075a7 */ /* 0x000062000802017f */
[----:B------:R-:W-:Y:S05]  /*17b0*/  @!P0 BRA `(.L_x_19) ;  /* 0x0000000000048947 */ /* 0x000fea0003800000 */
[----:B------:R-:W-:Y:S01]  /*17c0*/  BPT.TRAP 0x1 ;  /* 0x000000040000795c */ /* 0x000fe20000300000 */
.L_x_19:
[----:B------:R-:W-:-:S05]  /*17d0*/  IMAD.U32 R4, RZ, RZ, UR44 ;  /* 0x0000002cff047e24 */ /* 0x000fca000f8e00ff */
[----:B------:R-:W-:Y:S01]  /*17e0*/  ISETP.GE.AND P2, PT, R4, 0x1, PT ;  /* 0x000000010400780c */ /* 0x000fe20003f46270 */
[----:B-1----:R-:W-:-:S12]  /*17f0*/  @P1 BRA `(.L_x_20) ;  /* 0x0000000000081947 */ /* 0x002fd80003800000 */
[----:B------:R-:W1:Y:S02]  /*1800*/  SYNCS.PHASECHK.TRANS64.TRYWAIT P1, [R3+URZ], R0 ;  /* 0x00000000030075a7 */ /* 0x000e64000802017f */
[----:B-1----:R-:W-:Y:S05]  /*1810*/  @!P1 BRA `(.L_x_21) ;  /* 0x00000068009c9947 */ /* 0x002fea0003800000 */
.L_x_20:
[----:B------:R-:W-:Y:S05]  /*1820*/  WARPSYNC.ALL ;  /* 0x0000000000007948 */ /* 0x000fea0003800000 */
[----:B------:R-:W-:Y:S01]  /*1830*/  R2UR UR4, R6 ;  /* 0x00000000060472ca */ /* 0x000fe200000e0000 */
[----:B------:R-:W-:Y:S01]  /*1840*/  ULEA UR5, UR42, UR45, 0xa ;  /* 0x0000002d2a057291 */ /* 0x000fe2000f8e503f */
[----:B------:R-:W-:Y:S01]  /*1850*/  WARPGROUP.ARRIVE ;  /* 0x00000000000079c5 */ /* 0x000fe20000000000 */
[----:B------:R-:W-:Y:S01]  /*1860*/  UMOV UR9, 0x40000040 ;  /* 0x4000004000097882 */ /* 0x000fe20000000000 */
[----:B------:R-:W-:-:S04]  /*1870*/  UMOV UR11, 0x40000040 ;  /* 0x40000040000b7882 */ /* 0x000fc80000000000 */
[----:B------:R-:W-:-:S05]  /*1880*/  UMOV UR8, UR5 ;  /* 0x0000000500087c82 */ /* 0x000fca0008000000 */
[----:B------:R-:W-:-:S04]  /*1890*/  UIADD3 UR4, UR4, 0x1c180, URZ ;  /* 0x0001c18004047890 */ /* 0x000fc8000fffe03f */
[----:B------:R-:W-:-:S04]  /*18a0*/  USHF.R.U32.HI UR4, URZ, 0x4, UR4 ;  /* 0x000000043f047899 */ /* 0x000fc80008011604 */
[----:B------:R-:W-:-:S04]  /*18b0*/  ULOP3.LUT UR4, UR4, 0x3fff, URZ, 0xc0, !UPT ;  /* 0x00003fff04047892 */ /* 0x000fc8000f8ec03f */
[----:B------:R-:W-:-:S04]  /*18c0*/  ULOP3.LUT UR4, UR4, 0x2000000, URZ, 0xfc, !UPT ;  /* 0x0200000004047892 */ /* 0x000fc8000f8efc3f */
[----:B------:R-:W-:-:S07]  /*18d0*/  ULEA UR6, UR42, UR4, 0xa ;  /* 0x000000042a067291 */ /* 0x000fce000f8e503f */
[----:B------:R-:W-:Y:S02]  /*18e0*/  UMOV UR10, UR6 ;  /* 0x00000006000a7c82 */ /* 0x000fe40008000000 */
[----:B------:R-:W-:Y:S01]  /*18f0*/  HGMMA.64x128x16.F32 R24, gdesc[UR8].tnspA.tnspB, RZ, !UPT, gsb0 ;  /* 0x61e00000081879f0 */ /* 0x000fe2000c0008ff */
[----:B------:R-:W-:Y:S02]  /*1900*/  UIADD3 UR8, UR5, 0x80, URZ ;  /* 0x0000008005087890 */ /* 0x000fe4000fffe03f */
[----:B------:R-:W-:Y:S01]  /*1910*/  UIADD3 UR10, UR6, 0x80, URZ ;  /* 0x00000080060a7890 */ /* 0x000fe2000fffe03f */
[----:B------:R-:W-:Y:S01]  /*1920*/  UMOV UR9, 0x40000040 ;  /* 0x4000004000097882 */ /* 0x000fe20000000000 */
[----:B------:R-:W-:Y:S01]  /*1930*/  UMOV UR11, 0x40000040 ;  /* 0x40000040000b7882 */ /* 0x000fe20000000000 */
[----:B------:R-:W-:Y:S02]  /*1940*/  WARPGROUP.DEPBAR.LE gsb0, 0x0 ;  /* 0x00008000000079c5 */ /* 0x000fe40000010000 */
[----:B------:R-:W-:-:S06]  /*1950*/  WARPGROUP.ARRIVE ;  /* 0x00000000000079c5 */ /* 0x000fcc0000000000 */
[----:B------:R-:W-:Y:S01]  /*1960*/  HGMMA.64x128x16.F32 R24, gdesc[UR8].tnspA.tnspB, R24, gsb0 ;  /* 0x61e00000081879f0 */ /* 0x000fe20008000818 */
        /* <DEDUP_REMOVED lines=13> */
[----:B------:R-:W-:Y:S03]  /*1a40*/  HGMMA.64x128x16.F32 R24, gdesc[UR8].tnspA.tnspB, R24, gsb0 ;  /* 0x61e00000081879f0 */ /* 0x000fe60008000818 */
[----:B------:R-:W-:Y:S02]  /*1a50*/  WARPGROUP.DEPBAR.LE gsb0, 0x0 ;  /* 0x00008000000079c5 */ /* 0x000fe40000010000 */
[----:B------:R-:W-:Y:S05]  /*1a60*/  @!P2 BRA `(.L_x_22) ;  /* 0x000000040028a947 */ /* 0x000fea0003800000 */
[----:B------:R-:W-:Y:S01]  /*1a70*/  UIADD3 UR5, UR42, 0x1, URZ ;  /* 0x000000012a057890 */ /* 0x000fe2000fffe03f */
[----:B01----:R-:W-:Y:S02]  /*1a80*/  IMAD.U32 R0, RZ, RZ, UR44 ;  /* 0x0000002cff007e24 */ /* 0x003fe4000f8e00ff */
[----:B------:R-:W-:Y:S01]  /*1a90*/  IMAD.U32 R3, RZ, RZ, UR42 ;  /* 0x0000002aff037e24 */ /* 0x000fe2000f8e00ff */
[----:B------:R-:W-:-:S04]  /*1aa0*/  UISETP.NE.AND UP0, UPT, UR5, 0x7, UPT ;  /* 0x000000070500788c */ /* 0x000fc8000bf05270 */
[----:B------:R-:W-:Y:S02]  /*1ab0*/  USEL UR6, URZ, 0x1, UP0 ;  /* 0x000000013f067887 */ /* 0x000fe40008000000 */
[----:B------:R-:W-:Y:S02]  /*1ac0*/  USEL UR5, UR5, URZ, UP0 ;  /* 0x0000003f05057287 */ /* 0x000fe40008000000 */
[----:B------:R-:W-:-:S06]  /*1ad0*/  ULOP3.LUT UR6, UR40, UR6, URZ, 0x3c, !UPT ;  /* 0x0000000628067292 */ /* 0x000fcc000f8e3c3f */
[----:B------:R-:W-:-:S07]  /*1ae0*/  IMAD.U32 R7, RZ, RZ, UR6 ;  /* 0x00000006ff077e24 */ /* 0x000fce000f8e00ff */
.L_x_29:
[----:B------:R-:W-:Y:S05]  /*1af0*/  @!P0 BRA `(.L_x_23) ;  /* 0x0000000000048947 */ /* 0x000fea0003800000 */
[----:B------:R-:W-:Y:S01]  /*1b00*/  BPT.TRAP 0x1 ;  /* 0x000000040000795c */ /* 0x000fe20000300000 */
.L_x_23:
[----:B------:R-:W0:Y:S01]  /*1b10*/  S2UR UR7, SR_CgaCtaId ;  /* 0x00000000000779c3 */ /* 0x000e220000008800 */
[----:B------:R-:W-:Y:S01]  /*1b20*/  UMOV UR6, 0x400 ;  /* 0x0000040000067882 */ /* 0x000fe20000000000 */
[----:B------:R-:W-:Y:S01]  /*1b30*/  IMAD.U32 R5, RZ, RZ, UR5 ;  /* 0x00000005ff057e24 */ /* 0x000fe2000f8e00ff */
[----:B------:R-:W-:Y:S01]  /*1b40*/  SHF.L.U32 R4, R7, 0x1f, RZ ;  /* 0x0000001f07047819 */ /* 0x000fe200000006ff */
[----:B0-----:R-:W-:-:S06]  /*1b50*/  ULEA UR6, UR7, UR6, 0x18 ;  /* 0x0000000607067291 */ /* 0x001fcc000f8ec03f */
[----:B------:R-:W-:-:S04]  /*1b60*/  IMAD.U32 R6, RZ, RZ, UR6 ;  /* 0x00000006ff067e24 */ /* 0x000fc8000f8e00ff */
[----:B------:R-:W-:-:S04]  /*1b70*/  IMAD R5, R5, 0x8, R6 ;  /* 0x0000000805057824 */ /* 0x000fc800078e0206 */
[----:B------:R0:W1:Y:S01]  /*1b80*/  SYNCS.PHASECHK.TRANS64.TRYWAIT P1, [R5+URZ], R4 ;  /* 0x00000004050075a7 */ /* 0x000062000802017f */
[----:B------:R-:W-:Y:S05]  /*1b90*/  @!P0 BRA `(.L_x_24) ;  /* 0x0000000000048947 */ /* 0x000fea0003800000 */
[----:B------:R-:W-:Y:S01]  /*1ba0*/  BPT.TRAP 0x1 ;  /* 0x000000040000795c */ /* 0x000fe20000300000 */
.L_x_24:
[----:B-1----:R-:W-:Y:S05]  /*1bb0*/  @P1 BRA `(.L_x_25) ;  /* 0x0000000000081947 */ /* 0x002fea0003800000 */
[----:B------:R-:W1:Y:S02]  /*1bc0*/  SYNCS.PHASECHK.TRANS64.TRYWAIT P1, [R5+URZ], R4 ;  /* 0x00000004050075a7 */ /* 0x000e64000802017f */
[----:B-1----:R-:W-:Y:S05]  /*1bd0*/  @!P1 BRA `(.L_x_26) ;  /* 0x0000006400c09947 */ /* 0x002fea0003800000 */
.L_x_25:
[----:B------:R-:W-:Y:S01]  /*1be0*/  ULEA UR6, UR5, UR45, 0xa ;  /* 0x0000002d05067291 */ /* 0x000fe2000f8e503f */
[----:B------:R-:W-:Y:S01]  /*1bf0*/  WARPGROUP.ARRIVE ;  /* 0x00000000000079c5 */ /* 0x000fe20000000000 */
[----:B------:R-:W-:Y:S01]  /*1c00*/  ULEA UR7, UR5, UR4, 0xa ;  /* 0x0000000405077291 */ /* 0x000fe2000f8e503f */
[----:B------:R-:W-:Y:S01]  /*1c10*/  UMOV UR9, 0x40000040 ;  /* 0x4000004000097882 */ /* 0x000fe20000000000 */
[----:B------:R-:W-:-:S03]  /*1c20*/  UMOV UR11, 0x40000040 ;  /* 0x40000040000b7882 */ /* 0x000fc60000000000 */
[----:B------:R-:W-:Y:S02]  /*1c30*/  UMOV UR8, UR6 ;  /* 0x0000000600087c82 */ /* 0x000fe40008000000 */
[----:B------:R-:W-:Y:S02]  /*1c40*/  UMOV UR10, UR7 ;  /* 0x00000007000a7c82 */ /* 0x000fe40008000000 */
[----:B------:R-:W-:Y:S01]  /*1c50*/  HGMMA.64x128x16.F32 R24, gdesc[UR8].tnspA.tnspB, R24, gsb0 ;  /* 0x61e00000081879f0 */ /* 0x000fe20008000818 */
[----:B------:R-:W-:Y:S02]  /*1c60*/  UIADD3 UR8, UR6, 0x80, URZ ;  /* 0x0000008006087890 */ /* 0x000fe4000fffe03f */
[----:B------:R-:W-:Y:S01]  /*1c70*/  UIADD3 UR10, UR7, 0x80, URZ ;  /* 0x00000080070a7890 */ /* 0x000fe2000fffe03f */
[----:B------:R-:W-:Y:S01]  /*1c80*/  UMOV UR9, 0x40000040 ;  /* 0x4000004000097882 */ /* 0x000fe20000000000 */
[----:B------:R-:W-:Y:S01]  /*1c90*/  UMOV UR11, 0x40000040 ;  /* 0x40000040000b7882 */ /* 0x000fe20000000000 */
[----:B------:R-:W-:-:S02]  /*1ca0*/  WARPGROUP.DEPBAR.LE gsb0, 0x0 ;  /* 0x00008000000079c5 */ /* 0x000fc40000010000 */
        /* <DEDUP_REMOVED lines=18> */
[----:B------:R-:W-:Y:S01]  /*1dd0*/  BPT.TRAP 0x1 ;  /* 0x000000040000795c */ /* 0x000fe20000300000 */
.L_x_27:
[----:B------:R-:W-:-:S13]  /*1de0*/  ISETP.NE.AND P1, PT, R22, RZ, PT ;  /* 0x000000ff1600720c */ /* 0x000fda0003f25270 */
[----:B01----:R-:W-:-:S04]  /*1df0*/  @P1 IMAD R4, R3, 0x8, R6 ;  /* 0x0000000803041824 */ /* 0x003fc800078e0206 */
[----:B------:R-:W-:-:S05]  /*1e00*/  @P1 VIADD R4, R4, 0x38 ;  /* 0x0000003804041836 */ /* 0x000fca0000000000 */
[----:B------:R-:W-:-:S04]  /*1e10*/  @P1 PRMT R4, R19, 0x654, R4 ;  /* 0x0000065413041816 */ /* 0x000fc80000000004 */
[----:B------:R0:W-:Y:S01]  /*1e20*/  @P1 SYNCS.ARRIVE.TRANS64.RED.A1T0 RZ, [R4+URZ], RZ ;  /* 0x000000ff04ff19a7 */ /* 0x0001e2000810043f */
[----:B------:R-:W-:-:S13]  /*1e30*/  ISETP.GT.U32.AND P1, PT, R18, 0x1, PT ;  /* 0x000000011200780c */ /* 0x000fda0003f24070 */
[----:B0-----:R-:W-:Y:S05]  /*1e40*/  @P1 BRA `(.L_x_28) ;  /* 0x0000000000041947 */ /* 0x001fea0003800000 */
[----:B------:R-:W-:Y:S01]  /*1e50*/  BPT.TRAP 0x1 ;  /* 0x000000040000795c */ /* 0x000fe20000300000 */
.L_x_28:
[----:B------:R-:W-:Y:S01]  /*1e60*/  UIADD3 UR5, UR5, 0x1, URZ ;  /* 0x0000000105057890 */ /* 0x000fe2000fffe03f */
[C---:B------:R-:W-:Y:S01]  /*1e70*/  ISETP.GT.AND P2, PT, R0.reuse, 0x1, PT ;  /* 0x000000010000780c */ /* 0x040fe20003f44270 */
[----:B------:R-:W-:Y:S02]  /*1e80*/  VIADD R3, R3, 0x1 ;  /* 0x0000000103037836 */ /* 0x000fe40000000000 */
[----:B------:R-:W-:Y:S01]  /*1e90*/  UISETP.NE.AND UP0, UPT, UR5, 0x7, UPT ;  /* 0x000000070500788c */ /* 0x000fe2000bf05270 */
[----:B------:R-:W-:Y:S02]  /*1ea0*/  VIADD R0, R0, 0xffffffff ;  /* 0xffffffff00007836 */ /* 0x000fe40000000000 */
[C---:B------:R-:W-:Y:S01]  /*1eb0*/  ISETP.NE.AND P1, PT, R3.reuse, 0x7, PT ;  /* 0x000000070300780c */ /* 0x040fe20003f25270 */
[----:B------:R-:W-:Y:S02]  /*1ec0*/  USEL UR6, URZ, 0x1, UP0 ;  /* 0x000000013f067887 */ /* 0x000fe40008000000 */
[----:B------:R-:W-:Y:S01]  /*1ed0*/  USEL UR5, UR5, URZ, UP0 ;  /* 0x0000003f05057287 */ /* 0x000fe20008000000 */
[----:B------:R-:W-:-:S03]  /*1ee0*/  SEL R3, R3, RZ, P1 ;  /* 0x000000ff03037207 */ /* 0x000fc60000800000 */
[----:B------:R-:W-:Y:S01]  /*1ef0*/  LOP3.LUT R7, R7, UR6, RZ, 0x3c, !PT ;  /* 0x0000000607077c12 */ /* 0x000fe2000f8e3cff */
[----:B------:R-:W-:Y:S07]  /*1f00*/  @P2 BRA `(.L_x_29) ;  /* 0xfffffff800f82947 */ /* 0x000fee000383ffff */
.L_x_22:
[----:B01----:R-:W0:Y:S02]  /*1f10*/  LDC R0, c[0x0][0x28c] ;  /* 0x0000a300ff007b82 */ /* 0x003e240000000800 */
[----:B0-----:R-:W-:-:S13]  /*1f20*/  ISETP.GE.AND P1, PT, R0, 0x1, PT ;  /* 0x000000010000780c */ /* 0x001fda0003f26270 */
[----:B------:R-:W-:Y:S05]  /*1f30*/  @!P1 BRA `(.L_x_30) ;  /* 0x0000000000509947 */ /* 0x000fea0003800000 */
[----:B------:R-:W-:Y:S05]  /*1f40*/  @!P0 BRA `(.L_x_31) ;  /* 0x0000000000048947 */ /* 0x000fea0003800000 */
[----:B------:R-:W-:Y:S01]  /*1f50*/  BPT.TRAP 0x1 ;  /* 0x000000040000795c */ /* 0x000fe20000300000 */
.L_x_31:
[----:B------:R-:W-:Y:S01]  /*1f60*/  ISETP.NE.AND P0, PT, R22, RZ, PT ;  /* 0x000000ff1600720c */ /* 0x000fe20003f05270 */
[----:B------:R-:W-:Y:S01]  /*1f70*/  BSSY B0, `(.L_x_32) ;  /* 0x000000e000007945 */ /* 0x000fe20003800000 */
[----:B------:R-:W-:-:S11]  /*1f80*/  ISETP.GT.U32.AND P1, PT, R18, 0x1, PT ;  /* 0x000000011200780c */ /* 0x000fd60003f24070 */
[----:B------:R-:W-:Y:S05]  /*1f90*/  @!P0 BRA `(.L_x_33) ;  /* 0x00000000002c8947 */ /* 0x000fea0003800000 */
[----:B------:R-:W-:-:S04]  /*1fa0*/  UIADD3 UR6, UR44, UR42, URZ ;  /* 0x0000002a2c067290 */ /* 0x000fc8000fffe03f */
[----:B------:R-:W-:-:S04]  /*1fb0*/  UIMAD.WIDE.U32 UR4, UR6, 0x24924925, URZ ;  /* 0x24924925060478a5 */ /* 0x000fc8000f8e003f */
[----:B------:R-:W-:-:S04]  /*1fc0*/  UIADD3 UR4, UR6, -UR5, URZ ;  /* 0x8000000506047290 */ /* 0x000fc8000fffe03f */
[----:B------:R-:W-:-:S04]  /*1fd0*/  ULEA.HI UR4, UR4, UR5, URZ, 0x1f ;  /* 0x0000000504047291 */ /* 0x000fc8000f8ff83f */
[----:B------:R-:W-:-:S04]  /*1fe0*/  USHF.R.U32.HI UR4, URZ, 0x2, UR4 ;  /* 0x000000023f047899 */ /* 0x000fc80008011604 */
[----:B------:R-:W-:-:S06]  /*1ff0*/  UIMAD UR4, UR4, -0x7, UR6 ;  /* 0xfffffff9040478a4 */ /* 0x000fcc000f8e0206 */
[----:B------:R-:W-:-:S04]  /*2000*/  IMAD.U32 R3, RZ, RZ, UR4 ;  /* 0x00000004ff037e24 */ /* 0x000fc8000f8e00ff */
[----:B------:R-:W-:-:S04]  /*2010*/  IMAD R0, R3, 0x8, R6 ;  /* 0x0000000803007824 */ /* 0x000fc800078e0206 */
[----:B------:R-:W-:-:S05]  /*2020*/  VIADD R0, R0, 0x38 ;  /* 0x0000003800007836 */ /* 0x000fca0000000000 */
[----:B------:R-:W-:-:S04]  /*2030*/  PRMT R0, R19, 0x654, R0 ;  /* 0x0000065413007816 */ /* 0x000fc80000000000 */
[----:B------:R0:W-:Y:S03]  /*2040*/  SYNCS.ARRIVE.TRANS64.RED.A1T0 RZ, [R0+URZ], RZ ;  /* 0x000000ff00ff79a7 */ /* 0x0001e6000810043f */
.L_x_33:
[----:B------:R-:W-:Y:S05]  /*2050*/  BSYNC B0 ;  /* 0x0000000000007941 */ /* 0x000fea0003800000 */
.L_x_32:
[----:B------:R-:W-:Y:S05]  /*2060*/  @P1 BRA `(.L_x_30) ;  /* 0x0000000000041947 */ /* 0x000fea0003800000 */
[----:B------:R-:W-:Y:S01]  /*2070*/  BPT.TRAP 0x1 ;  /* 0x000000040000795c */ /* 0x000fe20000300000 */
.L_x_30:
[----:B------:R-:W-:Y:S01]  /*2080*/  UISETP.GE.U32.AND UP1, UPT, UR43, 0x7, UPT ;  /* 0x000000072b00788c */ /* 0x000fe2000bf26070 */
[----:B------:R-:W-:Y:S01]  /*2090*/  IMAD.SHL.U32 R100, R100, 0x80, RZ ;  /* 0x0000008064647824 */ /* 0x000fe200078e00ff */
[----:B------:R-:W-:Y:S01]  /*20a0*/  UIADD3 UR42, UR43, UR42, URZ ;  /* 0x0000002a2b2a7290 */ /* 0x000fe2000fffe03f */
[----:B------:R-:W-:Y:S01]  /*20b0*/  SHF.R.S32.HI R11, RZ, 0x1f, R101 ;  /* 0x0000001fff0b7819 */ /* 0x000fe20000011465 */
[----:B------:R-:W-:Y:S01]  /*20c0*/  ULDC UR10, c[0x0][0x288] ;  /* 0x0000a200000a7ab9 */ /* 0x000fe20000000800 */
[----:B------:R-:W-:Y:S01]  /*20d0*/  IMAD.SHL.U32 R6, R103, 0x80, RZ ;  /* 0x0000008067067824 */ /* 0x000fe200078e00ff */
[C---:B------:R-:W-:Y:S01]  /*20e0*/  LOP3.LUT R8, R100.reuse, 0x6, R95, 0xf8, !PT ;  /* 0x0000000664087812 */ /* 0x040fe200078ef85f */
[----:B------:R-:W-:Y:S01]  /*20f0*/  UISETP.GT.U32.AND UP0, UPT, UR42, 0x6, UPT ;  /* 0x000000062a00788c */ /* 0x000fe2000bf04070 */
[----:B------:R-:W-:Y:S01]  /*2100*/  ISETP.GE.AND P0, PT, R100, UR10, PT ;  /* 0x0000000a64007c0c */ /* 0x000fe2000bf06270 */
[----:B------:R-:W-:Y:S01]  /*2110*/  ULDC.64 UR6, c[0x0][0x5d0] ;  /* 0x0001740000067ab9 */ /* 0x000fe20000000a00 */
[----:B------:R-:W-:Y:S01]  /*2120*/  ULDC UR11, c[0x0][0x284] ;  /* 0x0000a100000b7ab9 */ /* 0x000fe20000000800 */
[----:B------:R-:W-:Y:S01]  /*2130*/  @UP1 UIMAD.WIDE.U32 UR4, UR42, 0x24924925, URZ ;  /* 0x249249252a0418a5 */ /* 0x000fe2000f8e003f */
[----:B------:R-:W-:Y:S01]  /*2140*/  SHF.R.S32.HI R9, RZ, 0x1f, R8 ;  /* 0x0000001fff097819 */ /* 0x000fe20000011408 */
[----:B0-----:R-:W-:Y:S01]  /*2150*/  IMAD R0, R11, UR6, RZ ;  /* 0x000000060b007c24 */ /* 0x001fe2000f8e02ff */
[----:B------:R-:W-:Y:S01]  /*2160*/  UISETP.LT.U32.AND UP0, UPT, UR43, 0x7, UP0 ;  /* 0x000000072b00788c */ /* 0x000fe20008701070 */
[----:B------:R-:W-:Y:S01]  /*2170*/  ISETP.GE.OR P0, PT, R6, UR11, P0 ;  /* 0x0000000b06007c0c */ /* 0x000fe20008706670 */
[----:B------:R-:W-:Y:S01]  /*2180*/  @UP1 UIADD3 UR4, UR42, -UR5, URZ ;  /* 0x800000052a041290 */ /* 0x000fe2000fffe03f */
[C---:B------:R-:W-:Y:S01]  /*2190*/  IMAD R3, R101.reuse, UR7, R0 ;  /* 0x0000000765037c24 */ /* 0x040fe2000f8e0200 */
[----:B------:R-:W-:Y:S01]  /*21a0*/  ULDC.64 UR8, c[0x0][0x5c8] ;  /* 0x0001720000087ab9 */ /* 0x000fe20000000a00 */
[----:B------:R-:W-:Y:S01]  /*21b0*/  IMAD.WIDE.U32 R4, R101, UR6, R8 ;  /* 0x0000000665047c25 */ /* 0x000fe2000f8e0008 */
[----:B------:R-:W-:-:S02]  /*21c0*/  USEL UR6, URZ, 0x1, !UP0 ;  /* 0x000000013f067887 */ /* 0x000fc4000c000000 */
[----:B------:R-:W-:Y:S01]  /*21d0*/  @UP1 ULEA.HI UR4, UR4, UR5, URZ, 0x1f ;  /* 0x0000000504041291 */ /* 0x000fe2000f8ff83f */
[----:B------:R-:W-:Y:S01]  /*21e0*/  IMAD.WIDE R104, R103, 0x80, R88 ;  /* 0x0000008067687825 */ /* 0x000fe200078e0258 */
[----:B------:R-:W-:Y:S02]  /*21f0*/  ULOP3.LUT UR40, UR40, UR6, URZ, 0x3c, !UPT ;  /* 0x0000000628287292 */ /* 0x000fe4000f8e3c3f */
[----:B------:R-:W-:Y:S01]  /*2200*/  @UP1 USHF.R.U32.HI UR4, URZ, 0x2, UR4 ;  /* 0x000000023f041899 */ /* 0x000fe20008011604 */
[----:B------:R-:W-:Y:S02]  /*2210*/  IMAD.IADD R5, R5, 0x1, R3 ;  /* 0x0000000105057824 */ /* 0x000fe400078e0203 */
[----:B------:R-:W-:Y:S01]  /*2220*/  IMAD R3, R105, UR8, RZ ;  /* 0x0000000869037c24 */ /* 0x000fe2000f8e02ff */
[----:B------:R-:W-:Y:S01]  /*2230*/  @UP1 ULOP3.LUT UR40, UR40, 0x1, UR4, 0x78, !UPT ;  /* 0x0000000128281892 */ /* 0x000fe2000f8e7804 */
[----:B------:R-:W-:-:S04]  /*2240*/  IMAD.WIDE.U32 R106, R104, UR8, R4 ;  /* 0x00000008686a7c25 */ /* 0x000fc8000f8e0004 */
[----:B------:R-:W-:Y:S02]  /*2250*/  IMAD R7, R104, UR9, R3 ;  /* 0x0000000968077c24 */ /* 0x000fe4000f8e0203 */
[----:B------:R-:W-:Y:S01]  /*2260*/  IMAD.MOV.U32 R0, RZ, RZ, -0x1 ;  /* 0xffffffffff007424 */ /* 0x000fe200078e00ff */
[----:B------:R-:W-:Y:S06]  /*2270*/  @P0 BRA `(.L_x_34) ;  /* 0x00000040001c0947 */ /* 0x000fec0003800000 */
[----:B-----5:R-:W-:Y:S01]  /*2280*/  FSETP.NEU.AND P0, PT, R90, RZ, PT ;  /* 0x000000ff5a00720b */ /* 0x020fe20003f0d000 */
[----:B------:R-:W-:Y:S01]  /*2290*/  IMAD.IADD R4, R94, 0x1, -R100 ;  /* 0x000000015e047824 */ /* 0x000fe200078e0a64 */
[----:B------:R-:W-:Y:S01]  /*22a0*/  BSSY B0, `(.L_x_34) ;  /* 0x0000404000007945 */ /* 0x000fe20003800000 */
[----:B------:R-:W-:Y:S02]  /*22b0*/  IMAD.IADD R3, R99, 0x1, -R6 ;  /* 0x0000000163037824 */ /* 0x000fe400078e0a06 */
[----:B------:R-:W-:Y:S01]  /*22c0*/  IMAD.IADD R103, R107, 0x1, R7 ;  /* 0x000000016b677824 */ /* 0x000fe200078e0207 */
[----:B------:R-:W-:-:S04]  /*22d0*/  ISETP.GT.AND P2, PT, R4, RZ, PT ;  /* 0x000000ff0400720c */ /* 0x000fc80003f44270 */
[----:B------:R-:W-:-:S03]  /*22e0*/  ISETP.GT.AND P1, PT, R3, RZ, P2 ;  /* 0x000000ff0300720c */ /* 0x000fc60001724270 */
[----:B------:R-:W-:Y:S10]  /*22f0*/  @!P0 BRA `(.L_x_35) ;  /* 0x0000002c00288947 */ /* 0x000ff40003800000 */
[----:B------:R-:W0:Y:S01]  /*2300*/  LDC.64 R110, c[0x0][0x5b8] ;  /* 0x00016e00ff6e7b82 */ /* 0x000e220000000a00 */
[----:B------:R-:W-:-:S07]  /*2310*/  ULDC.64 UR4, c[0x0][0x5c0] ;  /* 0x0001700000047ab9 */ /* 0x000fce0000000a00 */
[----:B------:R-:W1:Y:S08]  /*2320*/  LDC.64 R112, c[0x0][0x5b0] ;  /* 0x00016c00ff707b82 */ /* 0x000e700000000a00 */
[----:B------:R-:W2:Y:S01]  /*2330*/  LDC.64 R114, c[0x0][0x5a8] ;  /* 0x00016a00ff727b82 */ /* 0x000ea20000000a00 */
[-C--:B0-----:R-:W-:Y:S02]  /*2340*/  IMAD R6, R11, R110.reuse, RZ ;  /* 0x0000006e0b067224 */ /* 0x081fe400078e02ff */
[----:B------:R-:W-:-:S04]  /*2350*/  IMAD.WIDE.U32 R108, R101, R110, R8 ;  /* 0x0000006e656c7225 */ /* 0x000fc800078e0008 */
[----:B------:R-:W-:Y:S02]  /*2360*/  IMAD R107, R101, R111, R6 ;  /* 0x0000006f656b7224 */ /* 0x000fe400078e0206 */
[-C--:B-1----:R-:W-:Y:S02]  /*2370*/  IMAD R5, R105, R112.reuse, RZ ;  /* 0x0000007069057224 */ /* 0x082fe400078e02ff */
[----:B------:R-:W-:Y:S02]  /*2380*/  IMAD.IADD R13, R109, 0x1, R107 ;  /* 0x000000016d0d7824 */ /* 0x000fe400078e026b */
[----:B------:R-:W-:Y:S02]  /*2390*/  IMAD.MOV.U32 R12, RZ, RZ, R108 ;  /* 0x000000ffff0c7224 */ /* 0x000fe400078e006c */
[C---:B------:R-:W-:Y:S02]  /*23a0*/  IMAD R111, R104.reuse, R113, R5 ;  /* 0x00000071686f7224 */ /* 0x040fe400078e0205 */
[----:B------:R-:W-:-:S04]  /*23b0*/  IMAD.WIDE.U32 R6, R104, R112, R12 ;  /* 0x0000007068067225 */ /* 0x000fc800078e000c */
[----:B------:R-:W-:Y:S01]  /*23c0*/  IMAD.IADD R5, R7, 0x1, R111 ;  /* 0x0000000107057824 */ /* 0x000fe200078e026f */
[----:B--2---:R-:W-:-:S04]  /*23d0*/  LEA R14, P0, R6, R114, 0x1 ;  /* 0x00000072060e7211 */ /* 0x004fc800078008ff */
[----:B------:R-:W-:-:S05]  /*23e0*/  LEA.HI.X R15, R6, R115, R5, 0x1, P0 ;  /* 0x00000073060f7211 */ /* 0x000fca00000f0c05 */
[----:B------:R0:W2:Y:S01]  /*23f0*/  @P1 LDG.E.LTC128B.U16 R5, desc[UR36][R14.64] ;  /* 0x000000240e051981 */ /* 0x0000a2000c1e1520 */
[----:B------:R-:W-:Y:S01]  /*2400*/  LEA R10, P0, R106, UR4, 0x1 ;  /* 0x000000046a0a7c11 */ /* 0x000fe2000f8008ff */
[----:B------:R-:W-:Y:S01]  /*2410*/  IMAD.WIDE.U32 R6, R104, R112, R8 ;  /* 0x0000007068067225 */ /* 0x000fe200078e0008 */
[----:B------:R-:W-:Y:S03]  /*2420*/  BSSY B1, `(.L_x_36) ;  /* 0x0000012000017945 */ /* 0x000fe60003800000 */
[----:B------:R-:W-:Y:S02]  /*2430*/  IMAD.IADD R7, R111, 0x1, R7 ;  /* 0x000000016f077824 */ /* 0x000fe400078e0207 */
[----:B------:R-:W-:Y:S01]  /*2440*/  IMAD.WIDE.U32 R20, R101, R110, R6 ;  /* 0x0000006e65147225 */ /* 0x000fe200078e0006 */
[----:B0-----:R-:W-:-:S03]  /*2450*/  SHF.L.U64.HI R15, R112, 0x3, R113 ;  /* 0x00000003700f7819 */ /* 0x001fc60000010271 */
[----:B------:R-:W-:Y:S01]  /*2460*/  IMAD.IADD R7, R107, 0x1, R21 ;  /* 0x000000016b077824 */ /* 0x000fe200078e0215 */
[----:B------:R-:W-:Y:S01]  /*2470*/  LEA R6, P4, R20, R114, 0x1 ;  /* 0x0000007214067211 */ /* 0x000fe200078808ff */
[----:B------:R-:W-:-:S03]  /*2480*/  IMAD.SHL.U32 R14, R112, 0x8, RZ ;  /* 0x00000008700e7824 */ /* 0x000fc600078e00ff */
[----:B------:R-:W-:Y:S01]  /*2490*/  LEA.HI.X R7, R20, R115, R7, 0x1, P4 ;  /* 0x0000007314077211 */ /* 0x000fe200020f0c07 */
[----:B--2---:R-:W-:-:S05]  /*24a0*/  HADD2.F32 R11, -RZ, R5.H0_H0 ;  /* 0x20000005ff0b7230 */ /* 0x004fca0000004100 */
[----:B------:R-:W-:-:S04]  /*24b0*/  FMUL R11, R11, R90 ;  /* 0x0000005a0b0b7220 */ /* 0x000fc80000400000 */
[----:B------:R-:W-:Y:S01]  /*24c0*/  FFMA R24, R24, R23, R11 ;  /* 0x0000001718187223 */ /* 0x000fe2000000000b */
[----:B------:R-:W-:Y:S02]  /*24d0*/  LEA.HI.X R11, R106, UR5, R103, 0x1, P0 ;  /* 0x000000056a0b7c11 */ /* 0x000fe400080f0c67 */
[----:B------:R-:W-:Y:S02]  /*24e0*/  ISETP.GT.AND P0, PT, R4, 0x1, PT ;  /* 0x000000010400780c */ /* 0x000fe40003f04270 */
[----:B------:R-:W-:Y:S02]  /*24f0*/  F2FP.F16.F32.PACK_AB R24, RZ, R24 ;  /* 0x00000018ff18723e */ /* 0x000fe400000000ff */
[----:B------:R-:W-:-:S03]  /*2500*/  ISETP.GT.AND P3, PT, R3, RZ, P0 ;  /* 0x000000ff0300720c */ /* 0x000fc60000764270 */
[----:B------:R0:W-:Y:S10]  /*2510*/  @P1 STG.E.U16 desc[UR36][R10.64], R24 ;  /* 0x000000180a001986 */ /* 0x0001f4000c101524 */
[----:B------:R-:W-:Y:S05]  /*2520*/  @!P3 BRA `(.L_x_37) ;  /* 0x000000000004b947 */ /* 0x000fea0003800000 */
[----:B------:R1:W5:Y:S02]  /*2530*/  LDG.E.LTC128B.U16 R5, desc[UR36][R6.64+0x2] ;  /* 0x0000022406057981 */ /* 0x000364000c1e1520 */
.L_x_37:
[----:B------:R-:W-:Y:S05]  /*2540*/  BSYNC B1 ;  /* 0x0000000000017941 */ /* 0x000fea0003800000 */
.L_x_36:
[----:B-----5:R-:W-:Y:S01]  /*2550*/  HADD2.F32 R103, -RZ, R5.H0_H0 ;  /* 0x20000005ff677230 */ /* 0x020fe20000004100 */
[----:B------:R-:W-:Y:S01]  /*2560*/  ISETP.GT.AND P2, PT, R3, 0x8, P2 ;  /* 0x000000080300780c */ /* 0x000fe20001744270 */
[----:B------:R-:W-:Y:S01]  /*2570*/  IMAD.WIDE.U32 R20, R104, R112, R14 ;  /* 0x0000007068147225 */ /* 0x000fe200078e000e */
[----:B0-----:R-:W-:-:S03]  /*2580*/  PRMT R24, R5, 0x7610, R24 ;  /* 0x0000761005187816 */ /* 0x001fc60000000018 */
[----:B------:R-:W-:Y:S01]  /*2590*/  FMUL R12, R103, R90 ;  /* 0x0000005a670c7220 */ /* 0x000fe20000400000 */
[----:B------:R-:W-:Y:S01]  /*25a0*/  IMAD.IADD R111, R111, 0x1, R21 ;  /* 0x000000016f6f7824 */ /* 0x000fe200078e0215 */
[----:B------:R-:W-:Y:S02]  /*25b0*/  IADD3 R108, P1, R108, R20, RZ ;  /* 0x000000146c6c7210 */ /* 0x000fe40007f3e0ff */
[----:B------:R-:W-:-:S03]  /*25c0*/  FFMA R12, R25, R23, R12 ;  /* 0x00000017190c7223 */ /* 0x000fc6000000000c */
[----:B------:R-:W-:Y:S01]  /*25d0*/  IMAD.X R13, R111, 0x1, R13, P1 ;  /* 0x000000016f0d7824 */ /* 0x000fe200008e060d */
[C---:B------:R-:W-:Y:S02]  /*25e0*/  LEA R14, P1, R108.reuse, R114, 0x1 ;  /* 0x000000726c0e7211 */ /* 0x040fe400078208ff */
[----:B------:R-:W-:Y:S02]  /*25f0*/  F2FP.F16.F32.PACK_AB R12, RZ, R12 ;  /* 0x0000000cff0c723e */ /* 0x000fe400000000ff */
[----:B------:R-:W-:Y:S02]  /*2600*/  LEA.HI.X R15, R108, R115, R13, 0x1, P1 ;  /* 0x000000736c0f7211 */ /* 0x000fe400008f0c0d */
[----:B------:R-:W-:-:S05]  /*2610*/  PRMT R21, R12, 0x7610, R21 ;  /* 0x000076100c157816 */ /* 0x000fca0000000015 */
[----:B------:R0:W-:Y:S04]  /*2620*/  @P3 STG.E.U16 desc[UR36][R10.64+0x2], R21 ;  /* 0x000002150a003986 */ /* 0x0001e8000c101524 */
[----:B------:R-:W2:Y:S01]  /*2630*/  @P2 LDG.E.LTC128B.U16 R24, desc[UR36][R14.64] ;  /* 0x000000240e182981 */ /* 0x000ea2000c1e1520 */
[----:B------:R-:W-:Y:S01]  /*2640*/  IADD3 R20, P1, R8, R20, RZ ;  /* 0x0000001408147210 */ /* 0x000fe20007f3e0ff */
[----:B------:R-:W-:Y:S01]  /*2650*/  BSSY B1, `(.L_x_38) ;  /* 0x0000011000017945 */ /* 0x000fe20003800000 */
[----:B------:R-:W-:Y:S02]  /*2660*/  SHF.L.U64.HI R13, R91, 0x1, R92 ;  /* 0x000000015b0d7819 */ /* 0x000fe4000001025c */
[----:B------:R-:W-:Y:S01]  /*2670*/  ISETP.GT.AND P0, PT, R3, 0x8, P0 ;  /* 0x000000080300780c */ /* 0x000fe20000704270 */
[----:B0-----:R-:W-:Y:S01]  /*2680*/  IMAD.X R21, R9, 0x1, R111, P1 ;  /* 0x0000000109157824 */ /* 0x001fe200008e066f */
[----:B------:R-:W-:Y:S01]  /*2690*/  LEA R12, P1, R91, R10, 0x1 ;  /* 0x0000000a5b0c7211 */ /* 0x000fe200078208ff */
[----:B------:R-:W-:-:S04]  /*26a0*/  IMAD.WIDE.U32 R20, R101, R110, R20 ;  /* 0x0000006e65147225 */ /* 0x000fc800078e0014 */
[----:B------:R-:W-:Y:S01]  /*26b0*/  IMAD.X R13, R13, 0x1, R11, P1 ;  /* 0x000000010d0d7824 */ /* 0x000fe200008e060b */
[----:B------:R-:W-:Y:S01]  /*26c0*/  LEA R8, P3, R20, R114, 0x1 ;  /* 0x0000007214087211 */ /* 0x000fe200078608ff */
[----:B------:R-:W-:-:S05]  /*26d0*/  IMAD.IADD R9, R107, 0x1, R21 ;  /* 0x000000016b097824 */ /* 0x000fca00078e0215 */
[----:B------:R-:W-:Y:S01]  /*26e0*/  LEA.HI.X R9, R20, R115, R9, 0x1, P3 ;  /* 0x0000007314097211 */ /* 0x000fe200018f0c09 */
[----:B--2---:R-:W-:-:S05]  /*26f0*/  HADD2.F32 R5, -RZ, R24.H0_H0 ;  /* 0x20000018ff057230 */ /* 0x004fca0000004100 */
[----:B------:R-:W-:-:S04]  /*2700*/  FMUL R5, R5, R90 ;  /* 0x0000005a05057220 */ /* 0x000fc80000400000 */
[----:B------:R-:W-:-:S05]  /*2710*/  FFMA R5, R26, R23, R5 ;  /* 0x000000171a057223 */ /* 0x000fca0000000005 */
[----:B------:R-:W-:-:S05]  /*2720*/  F2FP.F16.F32.PACK_AB R5, RZ, R5 ;  /* 0x00000005ff05723e */ /* 0x000fca00000000ff */
[----:B------:R0:W-:Y:S01]  /*2730*/  @P2 STG.E.U16 desc[UR36][R12.64], R5 ;  /* 0x000000050c002986 */ /* 0x0001e2000c101524 */
[----:B------:R-:W-:Y:S05]  /*2740*/  @!P0 BRA `(.L_x_39) ;  /* 0x0000000000048947 */ /* 0x000fea0003800000 */
[----:B------:R2:W5:Y:S02]  /*2750*/  LDG.E.LTC128B.U16 R24, desc[UR36][R8.64+0x2] ;  /* 0x0000022408187981 */ /* 0x000564000c1e1520 */
.L_x_39:
[----:B------:R-:W-:Y:S05]  /*2760*/  BSYNC B1 ;  /* 0x0000000000017941 */ /* 0x000fea0003800000 */
.L_x_38:
[----:B0----5:R-:W-:Y:S01]  /*2770*/  HADD2.F32 R5, -RZ, R24.H0_H0 ;  /* 0x20000018ff057230 */ /* 0x021fe20000004100 */
[----:B------:R-:W-:Y:S01]  /*2780*/  ISETP.GT.AND P1, PT, R4, 0x8, PT ;  /* 0x000000080400780c */ /* 0x000fe20003f24270 */
[----:B------:R-:W-:Y:S03]  /*2790*/  BSSY B1, `(.L_x_40) ;  /* 0x0000008000017945 */ /* 0x000fe60003800000 */
[----:B------:R-:W-:Y:S01]  /*27a0*/  FMUL R14, R5, R90 ;  /* 0x0000005a050e7220 */ /* 0x000fe20000400000 */
[----:B------:R-:W-:-:S03]  /*27b0*/  ISETP.GT.AND P2, PT, R3, RZ, P1 ;  /* 0x000000ff0300720c */ /* 0x000fc60000f44270 */
[----:B------:R-:W-:-:S05]  /*27c0*/  FFMA R14, R27, R23, R14 ;  /* 0x000000171b0e7223 */ /* 0x000fca000000000e */
[----:B------:R-:W-:-:S05]  /*27d0*/  F2FP.F16.F32.PACK_AB R14, RZ, R14 ;  /* 0x0000000eff0e723e */ /* 0x000fca00000000ff */
[----:B------:R0:W-:Y:S01]  /*27e0*/  @P0 STG.E.U16 desc[UR36][R12.64+0x2], R14 ;  /* 0x0000020e0c000986 */ /* 0x0001e2000c101524 */
[----:B------:R-:W-:Y:S05]  /*27f0*/  @!P2 BRA `(.L_x_41) ;  /* 0x000000000004a947 */ /* 0x000fea0003800000 */
[----:B------:R3:W5:Y:S02]  /*2800*/  LDG.E.LTC128B.U16 R24, desc[UR36][R6.64+0x10] ;  /* 0x0000102406187981 */ /* 0x000764000c1e1520 */
.L_x_41:
[----:B------:R-:W-:Y:S05]  /*2810*/  BSYNC B1 ;  /* 0x0000000000017941 */ /* 0x000fea0003800000 */
.L_x_40:
[----:B-----5:R-:W-:Y:S01]  /*2820*/  HADD2.F32 R5, -RZ, R24.H0_H0 ;  /* 0x20000018ff057230 */ /* 0x020fe20000004100 */
        /* <DEDUP_REMOVED lines=9> */
.L_x_43:
[----:B------:R-:W-:Y:S05]  /*28c0*/  BSYNC B1 ;  /* 0x0000000000017941 */ /* 0x000fea0003800000 */
.L_x_42:
[----:B----45:R-:W-:Y:S01]  /*28d0*/  HADD2.F32 R5, -RZ, R24.H0_H0 ;  /* 0x20000018ff057230 */ /* 0x030fe20000004100 */
[----:B------:R-:W-:Y:S01]  /*28e0*/  ISETP.GT.AND P1, PT, R3, 0x8, P1 ;  /* 0x000000080300780c */ /* 0x000fe20000f24270 */
[----:B------:R-:W-:Y:S03]  /*28f0*/  BSSY B1, `(.L_x_44) ;  /* 0x0000007000017945 */ /* 0x000fe60003800000 */
[----:B0-----:R-:W-:-:S04]  /*2900*/  FMUL R14, R5, R90 ;  /* 0x0000005a050e7220 */ /* 0x001fc80000400000 */
[----:B------:R-:W-:-:S05]  /*2910*/  FFMA R14, R29, R23, R14 ;  /* 0x000000171d0e7223 */ /* 0x000fca000000000e */
[----:B------:R-:W-:-:S05]  /*2920*/  F2FP.F16.F32.PACK_AB R14, RZ, R14 ;  /* 0x0000000eff0e723e */ /* 0x000fca00000000ff */
[----:B------:R0:W-:Y:S01]  /*2930*/  @P3 STG.E.U16 desc[UR36][R10.64+0x12], R14 ;  /* 0x0000120e0a003986 */ /* 0x0001e2000c101524 */
[----:B------:R-:W-:Y:S05]  /*2940*/  @!P1 BRA `(.L_x_45) ;  /* 0x0000000000049947 */ /* 0x000fea0003800000 */
[----:B------:R4:W5:Y:S02]  /*2950*/  LDG.E.LTC128B.U16 R24, desc[UR36][R8.64+0x10] ;  /* 0x0000102408187981 */ /* 0x000964000c1e1520 */
.L_x_45:
[----:B------:R-:W-:Y:S05]  /*2960*/  BSYNC B1 ;  /* 0x0000000000017941 */ /* 0x000fea0003800000 */
.L_x_44:
[----:B-----5:R-:W-:Y:S01]  /*2970*/  HADD2.F32 R5, -RZ, R24.H0_H0 ;  /* 0x20000018ff057230 */ /* 0x020fe20000004100 */
[----:B------:R-:W-:Y:S01]  /*2980*/  ISETP.GT.AND P0, PT, R3, 0x8, P0 ;  /* 0x000000080300780c */ /* 0x000fe20000704270 */
[----:B------:R-:W-:Y:S03]  /*2990*/  BSSY B1, `(.L_x_46) ;  /* 0x0000007000017945 */ /* 0x000fe60003800000 */
[----:B------:R-:W-:-:S04]  /*29a0*/  FMUL R5, R5, R90 ;  /* 0x0000005a05057220 */ /* 0x000fc80000400000 */
[----:B------:R-:W-:-:S05]  /*29b0*/  FFMA R5, R30, R23, R5 ;  /* 0x000000171e057223 */ /* 0x000fca0000000005 */
[----:B------:R-:W-:-:S05]  /*29c0*/  F2FP.F16.F32.PACK_AB R5, RZ, R5 ;  /* 0x00000005ff05723e */ /* 0x000fca00000000ff */
[----:B------:R0:W-:Y:S01]  /*29d0*/  @P1 STG.E.U16 desc[UR36][R12.64+0x10], R5 ;  /* 0x000010050c001986 */ /* 0x0001e2000c101524 */
[----:B------:R-:W-:Y:S05]  /*29e0*/  @!P0 BRA `(.L_x_47) ;  /* 0x0000000000048947 */ /* 0x000fea0003800000 */
[----:B------:R0:W5:Y:S02]  /*29f0*/  LDG.E.LTC128B.U16 R24, desc[UR36][R8.64+0x12] ;  /* 0x0000122408187981 */ /* 0x000164000c1e1520 */
.L_x_47:
[----:B------:R-:W-:Y:S05]  /*2a00*/  BSYNC B1 ;  /* 0x0000000000017941 */ /* 0x000fea0003800000 */
.L_x_46:
        /* <DEDUP_REMOVED lines=10> */
.L_x_49:
[----:B------:R-:W-:Y:S05]  /*2ab0*/  BSYNC B1 ;  /* 0x0000000000017941 */ /* 0x000fea0003800000 */
.L_x_48:
        /* <DEDUP_REMOVED lines=10> */
.L_x_51:
[----:B------:R-:W-:Y:S05]  /*2b60*/  BSYNC B1 ;  /* 0x0000000000017941 */ /* 0x000fea0003800000 */
.L_x_50:
[----:B0----5:R-:W-:Y:S01]  /*2b70*/  HADD2.F32 R5, -RZ, R24.H0_H0 ;  /* 0x20000018ff057230 */ /* 0x021fe20000004100 */
        /* <DEDUP_REMOVED lines=8> */
.L_x_53:
[----:B------:R-:W-:Y:S05]  /*2c00*/  BSYNC B1 ;  /* 0x0000000000017941 */ /* 0x000fea0003800000 */
.L_x_52:
        /* <DEDUP_REMOVED lines=9> */
.L_x_55:
[----:B------:R-:W-:Y:S05]  /*2ca0*/  BSYNC B1 ;  /* 0x0000000000017941 */ /* 0x000fea0003800000 */
.L_x_54:
        /* <DEDUP_REMOVED lines=10> */
.L_x_57:
[----:B------:R-:W-:Y:S05]  /*2d50*/  BSYNC B1 ;  /* 0x0000000000017941 */ /* 0x000fea0003800000 */
.L_x_56:
        /* <DEDUP_REMOVED lines=10> */
.L_x_59:
[----:B------:R-:W-:Y:S05]  /*2e00*/  BSYNC B1 ;  /* 0x0000000000017941 */ /* 0x000fea0003800000 */
.L_x_58:
        /* <DEDUP_REMOVED lines=9> */
.L_x_61:
[----:B------:R-:W-:Y:S05]  /*2ea0*/  BSYNC B1 ;  /* 0x0000000000017941 */ /* 0x000fea0003800000 */
.L_x_60:
        /* <DEDUP_REMOVED lines=9> */
.L_x_63:
[----:B------:R-:W-:Y:S05]  /*2f40*/  BSYNC B1 ;  /* 0x0000000000017941 */ /* 0x000fea0003800000 */
.L_x_62:
        /* <DEDUP_REMOVED lines=10> */
.L_x_65:
[----:B------:R-:W-:Y:S05]  /*2ff0*/  BSYNC B1 ;  /* 0x0000000000017941 */ /* 0x000fea0003800000 */
.L_x_64:
        /* <DEDUP_REMOVED lines=10> */
.L_x_67:
[----:B------:R-:W-:Y:S05]  /*30a0*/  BSYNC B1 ;  /* 0x0000000000017941 */ /* 0x000fea0003800000 */
.L_x_66:
        /* <DEDUP_REMOVED lines=9> */
.L_x_69:
[----:B------:R-:W-:Y:S05]  /*3140*/  BSYNC B1 ;  /* 0x0000000000017941 */ /* 0x000fea0003800000 */
.L_x_68:
        /* <DEDUP_REMOVED lines=9> */
.L_x_71:
[----:B------:R-:W-:Y:S05]  /*31e0*/  BSYNC B1 ;  /* 0x0000000000017941 */ /* 0x000fea0003800000 */
.L_x_70:
        /* <DEDUP_REMOVED lines=10> */
.L_x_73:
[----:B------:R-:W-:Y:S05]  /*3290*/  BSYNC B1 ;  /* 0x0000000000017941 */ /* 0x000fea0003800000 */
.L_x_72:
        /* <DEDUP_REMOVED lines=10> */
.L_x_75:
[----:B------:R-:W-:Y:S05]  /*3340*/  BSYNC B1 ;  /* 0x0000000000017941 */ /* 0x000fea0003800000 */
.L_x_74:
        /* <DEDUP_REMOVED lines=9> */
.L_x_77:
[----:B------:R-:W-:Y:S05]  /*33e0*/  BSYNC B1 ;  /* 0x0000000000017941 */ /* 0x000fea0003800000 */
.L_x_76:
        /* <DEDUP_REMOVED lines=9> */
.L_x_79:
[----:B------:R-:W-:Y:S05]  /*3480*/  BSYNC B1 ;  /* 0x0000000000017941 */ /* 0x000fea0003800000 */
.L_x_78:
        /* <DEDUP_REMOVED lines=10> */
.L_x_81:
[----:B------:R-:W-:Y:S05]  /*3530*/  BSYNC B1 ;  /* 0x0000000000017941 */ /* 0x000fea0003800000 */
.L_x_80:
        /* <DEDUP_REMOVED lines=10> */
.L_x_83:
[----:B------:R-:W-:Y:S05]  /*35e0*/  BSYNC B1 ;  /* 0x0000000000017941 */ /* 0x000fea0003800000 */
.L_x_82:
        /* <DEDUP_REMOVED lines=9> */
.L_x_85:
[----:B------:R-:W-:Y:S05]  /*3680*/  BSYNC B1 ;  /* 0x0000000000017941 */ /* 0x000fea0003800000 */
.L_x_84:
        /* <DEDUP_REMOVED lines=9> */
.L_x_87:
[----:B------:R-:W-:Y:S05]  /*3720*/  BSYNC B1 ;  /* 0x0000000000017941 */ /* 0x000fea0003800000 */
.L_x_86:
        /* <DEDUP_REMOVED lines=10> */
.L_x_89:
[----:B------:R-:W-:Y:S05]  /*37d0*/  BSYNC B1 ;  /* 0x0000000000017941 */ /* 0x000fea0003800000 */
.L_x_88:
        /* <DEDUP_REMOVED lines=10> */
.L_x_91:
[----:B------:R-:W-:Y:S05]  /*3880*/  BSYNC B1 ;  /* 0x0000000000017941 */ /* 0x000fea0003800000 */
.L_x_90:
        /* <DEDUP_REMOVED lines=9> */
.L_x_93:
[----:B------:R-:W-:Y:S05]  /*3920*/  BSYNC B1 ;  /* 0x0000000000017941 */ /* 0x000fea0003800000 */
.L_x_92:
        /* <DEDUP_REMOVED lines=9> */
.L_x_95:
[----:B------:R-:W-:Y:S05]  /*39c0*/  BSYNC B1 ;  /* 0x0000000000017941 */ /* 0x000fea0003800000 */
.L_x_94:
        /* <DEDUP_REMOVED lines=10> */
.L_x_97:
[----:B------:R-:W-:Y:S05]  /*3a70*/  BSYNC B1 ;  /* 0x0000000000017941 */ /* 0x000fea0003800000 */
.L_x_96:
        /* <DEDUP_REMOVED lines=10> */
.L_x_99:
[----:B------:R-:W-:Y:S05]  /*3b20*/  BSYNC B1 ;  /* 0x0000000000017941 */ /* 0x000fea0003800000 */
.L_x_98:
        /* <DEDUP_REMOVED lines=9> */
.L_x_101:
[----:B------:R-:W-:Y:S05]  /*3bc0*/  BSYNC B1 ;  /* 0x0000000000017941 */ /* 0x000fea0003800000 */
.L_x_100:
        /* <DEDUP_REMOVED lines=9> */
.L_x_103:
[----:B------:R-:W-:Y:S05]  /*3c60*/  BSYNC B1 ;  /* 0x0000000000017941 */ /* 0x000fea0003800000 */
.L_x_102:
        /* <DEDUP_REMOVED lines=10> */
.L_x_105:
[----:B------:R-:W-:Y:S05]  /*3d10*/  BSYNC B1 ;  /* 0x0000000000017941 */ /* 0x000fea0003800000 */
.L_x_104:
        /* <DEDUP_REMOVED lines=10> */
.L_x_107:
[----:B------:R-:W-:Y:S05]  /*3dc0*/  BSYNC B1 ;  /* 0x0000000000017941 */ /* 0x000fea0003800000 */
.L_x_106:
        /* <DEDUP_REMOVED lines=9> */
.L_x_109:
[----:B------:R-:W-:Y:S05]  /*3e60*/  BSYNC B1 ;  /* 0x0000000000017941 */ /* 0x000fea0003800000 */
.L_x_108:
        /* <DEDUP_REMOVED lines=9> */
.L_x_111:
[----:B------:R-:W-:Y:S05]  /*3f00*/  BSYNC B1 ;  /* 0x0000000000017941 */ /* 0x000fea0003800000 */
.L_x_110:
        /* <DEDUP_REMOVED lines=10> */
.L_x_113:
[----:B------:R-:W-:Y:S05]  /*3fb0*/  BSYNC B1 ;  /* 0x0000000000017941 */ /* 0x000fea0003800000 */
.L_x_112:
        /* <DEDUP_REMOVED lines=10> */
.L_x_115:
[----:B------:R-:W-:Y:S05]  /*4060*/  BSYNC B1 ;  /* 0x0000000000017941 */ /* 0x000fea0003800000 */
.L_x_114:
        /* <DEDUP_REMOVED lines=9> */
.L_x_117:
[----:B------:R-:W-:Y:S05]  /*4100*/  BSYNC B1 ;  /* 0x0000000000017941 */ /* 0x000fea0003800000 */
.L_x_116:
        /* <DEDUP_REMOVED lines=9> */
.L_x_119:
[----:B------:R-:W-:Y:S05]  /*41a0*/  BSYNC B1 ;  /* 0x0000000000017941 */ /* 0x000fea0003800000 */
.L_x_118:
        /* <DEDUP_REMOVED lines=10> */
.L_x_121:
[----:B------:R-:W-:Y:S05]  /*4250*/  BSYNC B1 ;  /* 0x0000000000017941 */ /* 0x000fea0003800000 */
.L_x_120:
        /* <DEDUP_REMOVED lines=10> */
.L_x_123:
[----:B------:R-:W-:Y:S05]  /*4300*/  BSYNC B1 ;  /* 0x0000000000017941 */ /* 0x000fea0003800000 */
.L_x_122:
        /* <DEDUP_REMOVED lines=9> */
.L_x_125:
[----:B------:R-:W-:Y:S05]  /*43a0*/  BSYNC B1 ;  /* 0x0000000000017941 */ /* 0x000fea0003800000 */
.L_x_124:
        /* <DEDUP_REMOVED lines=9> */
.L_x_127:
[----:B------:R-:W-:Y:S05]  /*4440*/  BSYNC B1 ;  /* 0x0000000000017941 */ /* 0x000fea0003800000 */
.L_x_126:
        /* <DEDUP_REMOVED lines=10> */
.L_x_129:
[----:B------:R-:W-:Y:S05]  /*44f0*/  BSYNC B1 ;  /* 0x0000000000017941 */ /* 0x000fea0003800000 */
.L_x_128:
        /* <DEDUP_REMOVED lines=10> */
.L_x_131:
[----:B------:R-:W-:Y:S05]  /*45a0*/  BSYNC B1 ;  /* 0x0000000000017941 */ /* 0x000fea0003800000 */
.L_x_130:
        /* <DEDUP_REMOVED lines=9> */
.L_x_133:
[----:B------:R-:W-:Y:S05]  /*4640*/  BSYNC B1 ;  /* 0x0000000000017941 */ /* 0x000fea0003800000 */
.L_x_132:
        /* <DEDUP_REMOVED lines=9> */
.L_x_135:
[----:B------:R-:W-:Y:S05]  /*46e0*/  BSYNC B1 ;  /* 0x0000000000017941 */ /* 0x000fea0003800000 */
.L_x_134:
        /* <DEDUP_REMOVED lines=10> */
.L_x_137:
[----:B------:R-:W-:Y:S05]  /*4790*/  BSYNC B1 ;  /* 0x0000000000017941 */ /* 0x000fea0003800000 */
.L_x_136:
        /* <DEDUP_REMOVED lines=10> */
.L_x_139:
[----:B------:R-:W-:Y:S05]  /*4840*/  BSYNC B1 ;  /* 0x0000000000017941 */ /* 0x000fea0003800000 */
.L_x_138:
        /* <DEDUP_REMOVED lines=9> */
.L_x_141:
[----:B------:R-:W-:Y:S05]  /*48e0*/  BSYNC B1 ;  /* 0x0000000000017941 */ /* 0x000fea0003800000 */
.L_x_140:
        /* <DEDUP_REMOVED lines=9> */
.L_x_143:
[----:B------:R-:W-:Y:S05]  /*4980*/  BSYNC B1 ;  /* 0x0000000000017941 */ /* 0x000fea0003800000 */
.L_x_142:
        /* <DEDUP_REMOVED lines=10> */
.L_x_145:
[----:B------:R-:W-:Y:S05]  /*4a30*/  BSYNC B1 ;  /* 0x0000000000017941 */ /* 0x000fea0003800000 */
.L_x_144:
        /* <DEDUP_REMOVED lines=10> */
.L_x_147:
[----:B------:R-:W-:Y:S05]  /*4ae0*/  BSYNC B1 ;  /* 0x0000000000017941 */ /* 0x000fea0003800000 */
.L_x_146:
        /* <DEDUP_REMOVED lines=9> */
.L_x_149:
[----:B------:R-:W-:Y:S05]  /*4b80*/  BSYNC B1 ;  /* 0x0000000000017941 */ /* 0x000fea0003800000 */
.L_x_148:
        /* <DEDUP_REMOVED lines=9> */
.L_x_151:
[----:B------:R-:W-:Y:S05]  /*4c20*/  BSYNC B1 ;  /* 0x0000000000017941 */ /* 0x000fea0003800000 */
.L_x_150:
        /* <DEDUP_REMOVED lines=10> */
.L_x_153:
[----:B------:R-:W-:Y:S05]  /*4cd0*/  BSYNC B1 ;  /* 0x0000000000017941 */ /* 0x000fea0003800000 */
.L_x_152:
[----:B-----5:R-:W-:Y:S01]  /*4ce0*/  HADD2.F32 R5, -RZ, R24.H0_H0 ;  /* 0x20000018ff057230 */ /* 0x020fe20000004100 */
[----:B------:R-:W-:Y:S01]  /*4cf0*/  ISETP.GT.AND P0, PT, R4, 0x79, PT ;  /* 0x000000790400780c */ /* 0x000fe20003f04270 */
[----:B------:R-:W-:Y:S01]  /*4d00*/  @P2 IMAD.MOV.U32 R4, RZ, RZ, R10 ;  /* 0x000000ffff042224 */ /* 0x000fe200078e000a */
[----:B------:R-:W-:Y:S02]  /*4d10*/  BSSY B1, `(.L_x_154) ;  /* 0x000000a000017945 */ /* 0x000fe40003800000 */
[----:B------:R-:W-:Y:S01]  /*4d20*/  FMUL R5, R5, R90 ;  /* 0x0000005a05057220 */ /* 0x000fe20000400000 */
[----:B------:R-:W-:-:S03]  /*4d30*/  ISETP.GT.AND P3, PT, R3, RZ, P0 ;  /* 0x000000ff0300720c */ /* 0x000fc60000764270 */
[----:B------:R-:W-:-:S05]  /*4d40*/  FFMA R5, R84, R23, R5 ;  /* 0x0000001754057223 */ /* 0x000fca0000000005 */
[----:B------:R-:W-:-:S04]  /*4d50*/  F2FP.F16.F32.PACK_AB R5, RZ, R5 ;  /* 0x00000005ff05723e */ /* 0x000fc800000000ff */
[----:B0-----:R-:W-:Y:S01]  /*4d60*/  PRMT R14, R5, 0x7610, R14 ;  /* 0x00007610050e7816 */ /* 0x001fe2000000000e */
[----:B------:R-:W-:-:S05]  /*4d70*/  @P2 IMAD.MOV.U32 R5, RZ, RZ, R11 ;  /* 0x000000ffff052224 */ /* 0x000fca00078e000b */
[----:B------:R0:W-:Y:S01]  /*4d80*/  @P2 STG.E.U16 desc[UR36][R4.64+0xf0], R14 ;  /* 0x0000f00e04002986 */ /* 0x0001e2000c101524 */
[----:B------:R-:W-:Y:S05]  /*4d90*/  @!P3 BRA `(.L_x_155) ;  /* 0x000000000004b947 */ /* 0x000fea0003800000 */
[----:B------:R0:W5:Y:S02]  /*4da0*/  LDG.E.LTC128B.U16 R24, desc[UR36][R6.64+0xf2] ;  /* 0x0000f22406187981 */ /* 0x000164000c1e1520 */
.L_x_155:
[----:B------:R-:W-:Y:S05]  /*4db0*/  BSYNC B1 ;  /* 0x0000000000017941 */ /* 0x000fea0003800000 */
.L_x_154:
        /* <DEDUP_REMOVED lines=9> */
.L_x_157:
[----:B------:R-:W-:Y:S05]  /*4e50*/  BSYNC B1 ;  /* 0x0000000000017941 */ /* 0x000fea0003800000 */
.L_x_156:
[----:B-----5:R-:W-:Y:S01]  /*4e60*/  HADD2.F32 R5, -RZ, R24.H0_H0 ;  /* 0x20000018ff057230 */ /* 0x020fe20000004100 */
[----:B------:R-:W-:Y:S01]  /*4e70*/  ISETP.GT.AND P0, PT, R3, 0x8, P0 ;  /* 0x000000080300780c */ /* 0x000fe20000704270 */
[----:B0-----:R-:W-:Y:S01]  /*4e80*/  @P1 IMAD.MOV.U32 R4, RZ, RZ, R12 ;  /* 0x000000ffff041224 */ /* 0x001fe200078e000c */
[----:B------:R-:W-:Y:S02]  /*4e90*/  BSSY B1, `(.L_x_158) ;  /* 0x0000009000017945 */ /* 0x000fe40003800000 */
[----:B------:R-:W-:-:S04]  /*4ea0*/  FMUL R5, R5, R90 ;  /* 0x0000005a05057220 */ /* 0x000fc80000400000 */
[----:B------:R-:W-:-:S05]  /*4eb0*/  FFMA R5, R86, R23, R5 ;  /* 0x0000001756057223 */ /* 0x000fca0000000005 */
[----:B------:R-:W-:-:S04]  /*4ec0*/  F2FP.F16.F32.PACK_AB R5, RZ, R5 ;  /* 0x00000005ff05723e */ /* 0x000fc800000000ff */
[----:B-1-3--:R-:W-:Y:S01]  /*4ed0*/  PRMT R6, R5, 0x7610, R6 ;  /* 0x0000761005067816 */ /* 0x00afe20000000006 */
[----:B------:R-:W-:-:S05]  /*4ee0*/  @P1 IMAD.MOV.U32 R5, RZ, RZ, R13 ;  /* 0x000000ffff051224 */ /* 0x000fca00078e000d */
[----:B------:R0:W-:Y:S01]  /*4ef0*/  @P1 STG.E.U16 desc[UR36][R4.64+0xf0], R6 ;  /* 0x0000f00604001986 */ /* 0x0001e2000c101524 */
[----:B------:R-:W-:Y:S05]  /*4f00*/  @!P0 BRA `(.L_x_159) ;  /* 0x0000000000048947 */ /* 0x000fea0003800000 */
[----:B------:R1:W5:Y:S02]  /*4f10*/  LDG.E.LTC128B.U16 R24, desc[UR36][R8.64+0xf2] ;  /* 0x0000f22408187981 */ /* 0x000364000c1e1520 */
.L_x_159:
[----:B------:R-:W-:Y:S05]  /*4f20*/  BSYNC B1 ;  /* 0x0000000000017941 */ /* 0x000fea0003800000 */
.L_x_158:
[----:B------:R-:W-:Y:S05]  /*4f30*/  @!P0 BRA `(.L_x_160) ;  /* 0x0000001000e88947 */ /* 0x000fea0003800000 */
[----:B-----5:R-:W-:-:S05]  /*4f40*/  HADD2.F32 R3, -RZ, R24.H0_H0 ;  /* 0x20000018ff037230 */ /* 0x020fca0000004100 */
[----:B0-----:R-:W-:-:S04]  /*4f50*/  FMUL R4, R3, R90 ;  /* 0x0000005a03047220 */ /* 0x001fc80000400000 */
[----:B------:R-:W-:-:S05]  /*4f60*/  FFMA R4, R87, R23, R4 ;  /* 0x0000001757047223 */ /* 0x000fca0000000004 */
[----:B------:R-:W-:-:S05]  /*4f70*/  F2FP.F16.F32.PACK_AB R4, RZ, R4 ;  /* 0x00000004ff04723e */ /* 0x000fca00000000ff */
[----:B------:R3:W-:Y:S01]  /*4f80*/  STG.E.U16 desc[UR36][R12.64+0xf2], R4 ;  /* 0x0000f2040c007986 */ /* 0x0007e2000c101524 */
[----:B------:R-:W-:Y:S05]  /*4f90*/  BRA `(.L_x_160) ;  /* 0x0000001000d07947 */ /* 0x000fea0003800000 */
.L_x_35:
[----:B------:R-:W-:Y:S01]  /*4fa0*/  ISETP.GT.AND P3, PT, R4, 0x1, PT ;  /* 0x000000010400780c */ /* 0x000fe20003f64270 */
[----:B------:R-:W-:Y:S01]  /*4fb0*/  ULDC.64 UR4, c[0x0][0x5c0] ;  /* 0x0001700000047ab9 */ /* 0x000fe20000000a00 */
[-C--:B------:R-:W-:Y:S01]  /*4fc0*/  FMUL R24, R24, R23.reuse ;  /* 0x0000001718187220 */ /* 0x080fe20000400000 */
[----:B------:R-:W-:Y:S01]  /*4fd0*/  LEA R6, P4, R106, UR4, 0x1 ;  /* 0x000000046a067c11 */ /* 0x000fe2000f8808ff */
[-C--:B------:R-:W-:Y:S01]  /*4fe0*/  FMUL R25, R25, R23.reuse ;  /* 0x0000001719197220 */ /* 0x080fe20000400000 */
[----:B------:R-:W-:Y:S01]  /*4ff0*/  ISETP.GT.AND P0, PT, R3, RZ, P3 ;  /* 0x000000ff0300720c */ /* 0x000fe20001f04270 */
[-C--:B------:R-:W-:Y:S01]  /*5000*/  FMUL R26, R26, R23.reuse ;  /* 0x000000171a1a7220 */ /* 0x080fe20000400000 */
[----:B------:R-:W-:Y:S01]  /*5010*/  F2FP.F16.F32.PACK_AB R24, RZ, R24 ;  /* 0x00000018ff18723e */ /* 0x000fe200000000ff */
[-C--:B------:R-:W-:Y:S01]  /*5020*/  FMUL R27, R27, R23.reuse ;  /* 0x000000171b1b7220 */ /* 0x080fe20000400000 */
[----:B------:R-:W-:Y:S01]  /*5030*/  LEA.HI.X R7, R106, UR5, R103, 0x1, P4 ;  /* 0x000000056a077c11 */ /* 0x000fe2000a0f0c67 */
[----:B------:R-:W-:Y:S01]  /*5040*/  FMUL R28, R28, R23 ;  /* 0x000000171c1c7220 */ /* 0x000fe20000400000 */
[----:B------:R-:W-:Y:S01]  /*5050*/  F2FP.F16.F32.PACK_AB R25, RZ, R25 ;  /* 0x00000019ff19723e */ /* 0x000fe200000000ff */
[-C--:B------:R-:W-:Y:S01]  /*5060*/  FMUL R29, R29, R23.reuse ;  /* 0x000000171d1d7220 */ /* 0x080fe20000400000 */
[----:B------:R-:W-:Y:S01]  /*5070*/  ISETP.GT.AND P2, PT, R3, 0x8, P2 ;  /* 0x000000080300780c */ /* 0x000fe20001744270 */
[----:B------:R-:W-:Y:S01]  /*5080*/  @P1 STG.E.U16 desc[UR36][R6.64], R24 ;  /* 0x0000001806001986 */ /* 0x000fe2000c101524 */
[----:B------:R-:W-:Y:S01]  /*5090*/  ISETP.GT.AND P1, PT, R4, 0x8, PT ;  /* 0x000000080400780c */ /* 0x000fe20003f24270 */
[-C--:B------:R-:W-:Y:S01]  /*50a0*/  FMUL R30, R30, R23.reuse ;  /* 0x000000171e1e7220 */ /* 0x080fe20000400000 */
[C---:B------:R-:W-:Y:S01]  /*50b0*/  SHF.L.U64.HI R5, R91.reuse, 0x1, R92 ;  /* 0x000000015b057819 */ /* 0x040fe2000001025c */
[----:B------:R-:W-:Y:S01]  /*50c0*/  @P0 STG.E.U16 desc[UR36][R6.64+0x2], R25 ;  /* 0x0000021906000986 */ /* 0x000fe2000c101524 */
[----:B------:R-:W-:Y:S01]  /*50d0*/  LEA R8, P5, R91, R6, 0x1 ;  /* 0x000000065b087211 */ /* 0x000fe200078a08ff */
[-C--:B------:R-:W-:Y:S01]  /*50e0*/  FMUL R31, R31, R23.reuse ;  /* 0x000000171f1f7220 */ /* 0x080fe20000400000 */
[----:B------:R-:W-:Y:S01]  /*50f0*/  ISETP.GT.AND P3, PT, R3, 0x8, P3 ;  /* 0x000000080300780c */ /* 0x000fe20001f64270 */
[-C--:B------:R-:W-:Y:S01]  /*5100*/  FMUL R32, R32, R23.reuse ;  /* 0x0000001720207220 */ /* 0x080fe20000400000 */
[----:B------:R-:W-:Y:S01]  /*5110*/  ISETP.GT.AND P0, PT, R4, 0x9, PT ;  /* 0x000000090400780c */ /* 0x000fe20003f04270 */
[----:B------:R-:W-:Y:S01]  /*5120*/  IMAD.X R9, R5, 0x1, R7, P5 ;  /* 0x0000000105097824 */ /* 0x000fe200028e0607 */
[----:B------:R-:W-:Y:S01]  /*5130*/  ISETP.GT.AND P4, PT, R3, RZ, P1 ;  /* 0x000000ff0300720c */ /* 0x000fe20000f84270 */
[-C--:B------:R-:W-:Y:S01]  /*5140*/  FMUL R33, R33, R23.reuse ;  /* 0x0000001721217220 */ /* 0x080fe20000400000 */
[----:B------:R-:W-:Y:S01]  /*5150*/  F2FP.F16.F32.PACK_AB R26, RZ, R26 ;  /* 0x0000001aff1a723e */ /* 0x000fe200000000ff */
[-C--:B------:R-:W-:Y:S01]  /*5160*/  FMUL R34, R34, R23.reuse ;  /* 0x0000001722227220 */ /* 0x080fe20000400000 */
[----:B------:R-:W-:Y:S01]  /*5170*/  ISETP.GT.AND P5, PT, R3, RZ, P0 ;  /* 0x000000ff0300720c */ /* 0x000fe200007a4270 */
[----:B------:R-:W-:Y:S01]  /*5180*/  FMUL R35, R35, R23 ;  /* 0x0000001723237220 */ /* 0x000fe20000400000 */
[----:B------:R-:W-:Y:S01]  /*5190*/  F2FP.F16.F32.PACK_AB R27, RZ, R27 ;  /* 0x0000001bff1b723e */ /* 0x000fe200000000ff */
[----:B------:R-:W-:Y:S01]  /*51a0*/  @P2 STG.E.U16 desc[UR36][R8.64], R26 ;  /* 0x0000001a08002986 */ /* 0x000fe2000c101524 */
[----:B------:R-:W-:Y:S01]  /*51b0*/  F2FP.F16.F32.PACK_AB R28, RZ, R28 ;  /* 0x0000001cff1c723e */ /* 0x000fe200000000ff */
[-C--:B------:R-:W-:Y:S01]  /*51c0*/  FMUL R36, R36, R23.reuse ;  /* 0x0000001724247220 */ /* 0x080fe20000400000 */
[----:B------:R-:W-:Y:S01]  /*51d0*/  ISETP.GT.AND P2, PT, R3, 0x8, P1 ;  /* 0x000000080300780c */ /* 0x000fe20000f44270 */
[----:B------:R-:W-:Y:S01]  /*51e0*/  @P3 STG.E.U16 desc[UR36][R8.64+0x2], R27 ;  /* 0x0000021b08003986 */ /* 0x000fe2000c101524 */
[----:B------:R-:W-:Y:S01]  /*51f0*/  ISETP.GT.AND P1, PT, R4, 0x10, PT ;  /* 0x000000100400780c */ /* 0x000fe20003f24270 */
[----:B------:R-:W-:Y:S01]  /*5200*/  FMUL R37, R37, R23 ;  /* 0x0000001725257220 */ /* 0x000fe20000400000 */
[----:B------:R-:W-:Y:S01]  /*5210*/  F2FP.F16.F32.PACK_AB R29, RZ, R29 ;  /* 0x0000001dff1d723e */ /* 0x000fe200000000ff */
[----:B------:R-:W-:Y:S01]  /*5220*/  @P4 STG.E.U16 desc[UR36][R6.64+0x10], R28 ;  /* 0x0000101c06004986 */ /* 0x000fe2000c101524 */
[C---:B------:R-:W-:Y:S01]  /*5230*/  ISETP.GT.AND P3, PT, R3.reuse, 0x8, P0 ;  /* 0x000000080300780c */ /* 0x040fe20000764270 */
[-C--:B------:R-:W-:Y:S01]  /*5240*/  FMUL R38, R38, R23.reuse ;  /* 0x0000001726267220 */ /* 0x080fe20000400000 */
[----:B------:R-:W-:Y:S01]  /*5250*/  ISETP.GT.AND P0, PT, R4, 0x11, PT ;  /* 0x000000110400780c */ /* 0x000fe20003f04270 */
[----:B------:R-:W-:Y:S01]  /*5260*/  @P5 STG.E.U16 desc[UR36][R6.64+0x12], R29 ;  /* 0x0000121d06005986 */ /* 0x000fe2000c101524 */
        /* <DEDUP_REMOVED lines=161> */
[----:B------:R-:W-:Y:S01]  /*5c80*/  FMUL R87, R87, R23 ;  /* 0x0000001757577220 */ /* 0x000fe20000400000 */
[----:B------:R-:W-:-:S02]  /*5c90*/  F2FP.F16.F32.PACK_AB R62, RZ, R62 ;  /* 0x0000003eff3e723e */ /* 0x000fc400000000ff */
[C---:B------:R-:W-:Y:S02]  /*5ca0*/  ISETP.GT.AND P5, PT, R3.reuse, RZ, P0 ;  /* 0x000000ff0300720c */ /* 0x040fe400007a4270 */
[----:B------:R-:W-:Y:S01]  /*5cb0*/  F2FP.F16.F32.PACK_AB R63, RZ, R63 ;  /* 0x0000003fff3f723e */ /* 0x000fe200000000ff */
[----:B------:R-:W-:Y:S01]  /*5cc0*/  @P2 STG.E.U16 desc[UR36][R8.64+0x90], R62 ;  /* 0x0000903e08002986 */ /* 0x000fe2000c101524 */
[----:B------:R-:W-:Y:S02]  /*5cd0*/  F2FP.F16.F32.PACK_AB R64, RZ, R64 ;  /* 0x00000040ff40723e */ /* 0x000fe400000000ff */
[C---:B------:R-:W-:Y:S01]  /*5ce0*/  ISETP.GT.AND P2, PT, R3.reuse, 0x8, P1 ;  /* 0x000000080300780c */ /* 0x040fe20000f44270 */
[----:B------:R-:W-:Y:S01]  /*5cf0*/  @P3 STG.E.U16 desc[UR36][R8.64+0x92], R63 ;  /* 0x0000923f08003986 */ /* 0x000fe2000c101524 */
[----:B------:R-:W-:Y:S02]  /*5d00*/  ISETP.GT.AND P1, PT, R4, 0x58, PT ;  /* 0x000000580400780c */ /* 0x000fe40003f24270 */
[----:B------:R-:W-:Y:S01]  /*5d10*/  F2FP.F16.F32.PACK_AB R65, RZ, R65 ;  /* 0x00000041ff41723e */ /* 0x000fe200000000ff */
[----:B------:R-:W-:Y:S01]  /*5d20*/  @P4 STG.E.U16 desc[UR36][R6.64+0xa0], R64 ;  /* 0x0000a04006004986 */ /* 0x000fe2000c101524 */
[----:B------:R-:W-:-:S02]  /*5d30*/  ISETP.GT.AND P3, PT, R3, 0x8, P0 ;  /* 0x000000080300780c */ /* 0x000fc40000764270 */
[----:B------:R-:W-:Y:S01]  /*5d40*/  ISETP.GT.AND P0, PT, R4, 0x59, PT ;  /* 0x000000590400780c */ /* 0x000fe20003f04270 */
[----:B------:R-:W-:Y:S01]  /*5d50*/  @P5 STG.E.U16 desc[UR36][R6.64+0xa2], R65 ;  /* 0x0000a24106005986 */ /* 0x000fe2000c101524 */
[C---:B------:R-:W-:Y:S02]  /*5d60*/  ISETP.GT.AND P4, PT, R3.reuse, RZ, P1 ;  /* 0x000000ff0300720c */ /* 0x040fe40000f84270 */
[----:B------:R-:W-:Y:S02]  /*5d70*/  F2FP.F16.F32.PACK_AB R66, RZ, R66 ;  /* 0x00000042ff42723e */ /* 0x000fe400000000ff */
[----:B------:R-:W-:Y:S02]  /*5d80*/  ISETP.GT.AND P5, PT, R3, RZ, P0 ;  /* 0x000000ff0300720c */ /* 0x000fe400007a4270 */
[----:B------:R-:W-:Y:S01]  /*5d90*/  F2FP.F16.F32.PACK_AB R67, RZ, R67 ;  /* 0x00000043ff43723e */ /* 0x000fe200000000ff */
[----:B------:R-:W-:Y:S01]  /*5da0*/  @P2 STG.E.U16 desc[UR36][R8.64+0xa0], R66 ;  /* 0x0000a04208002986 */ /* 0x000fe2000c101524 */
[----:B------:R-:W-:-:S02]  /*5db0*/  F2FP.F16.F32.PACK_AB R68, RZ, R68 ;  /* 0x00000044ff44723e */ /* 0x000fc400000000ff */
[C---:B------:R-:W-:Y:S01]  /*5dc0*/  ISETP.GT.AND P2, PT, R3.reuse, 0x8, P1 ;  /* 0x000000080300780c */ /* 0x040fe20000f44270 */
[----:B------:R-:W-:Y:S01]  /*5dd0*/  @P3 STG.E.U16 desc[UR36][R8.64+0xa2], R67 ;  /* 0x0000a24308003986 */ /* 0x000fe2000c101524 */
[C---:B------:R-:W-:Y:S02]  /*5de0*/  ISETP.GT.AND P1, PT, R4.reuse, 0x60, PT ;  /* 0x000000600400780c */ /* 0x040fe40003f24270 */
[----:B------:R-:W-:Y:S01]  /*5df0*/  F2FP.F16.F32.PACK_AB R69, RZ, R69 ;  /* 0x00000045ff45723e */ /* 0x000fe200000000ff */
[----:B------:R-:W-:Y:S01]  /*5e00*/  @P4 STG.E.U16 desc[UR36][R6.64+0xb0], R68 ;  /* 0x0000b04406004986 */ /* 0x000fe2000c101524 */
[C---:B------:R-:W-:Y:S02]  /*5e10*/  ISETP.GT.AND P3, PT, R3.reuse, 0x8, P0 ;  /* 0x000000080300780c */ /* 0x040fe40000764270 */
[----:B------:R-:W-:Y:S01]  /*5e20*/  ISETP.GT.AND P0, PT, R4, 0x61, PT ;  /* 0x000000610400780c */ /* 0x000fe20003f04270 */
[----:B------:R-:W-:Y:S01]  /*5e30*/  @P5 STG.E.U16 desc[UR36][R6.64+0xb2], R69 ;  /* 0x0000b24506005986 */ /* 0x000fe2000c101524 */
[----:B------:R-:W-:-:S02]  /*5e40*/  ISETP.GT.AND P4, PT, R3, RZ, P1 ;  /* 0x000000ff0300720c */ /* 0x000fc40000f84270 */
[C---:B------:R-:W-:Y:S02]  /*5e50*/  ISETP.GT.AND P5, PT, R3.reuse, RZ, P0 ;  /* 0x000000ff0300720c */ /* 0x040fe400007a4270 */
[----:B------:R-:W-:Y:S02]  /*5e60*/  F2FP.F16.F32.PACK_AB R70, RZ, R70 ;  /* 0x00000046ff46723e */ /* 0x000fe400000000ff */
[----:B------:R-:W-:Y:S02]  /*5e70*/  F2FP.F16.F32.PACK_AB R71, RZ, R71 ;  /* 0x00000047ff47723e */ /* 0x000fe400000000ff */
[----:B------:R-:W-:Y:S01]  /*5e80*/  F2FP.F16.F32.PACK_AB R72, RZ, R72 ;  /* 0x00000048ff48723e */ /* 0x000fe200000000ff */
[----:B------:R-:W-:Y:S01]  /*5e90*/  @P2 STG.E.U16 desc[UR36][R8.64+0xb0], R70 ;  /* 0x0000b04608002986 */ /* 0x000fe2000c101524 */
[----:B------:R-:W-:Y:S02]  /*5ea0*/  F2FP.F16.F32.PACK_AB R73, RZ, R73 ;  /* 0x00000049ff49723e */ /* 0x000fe400000000ff */
[C---:B------:R-:W-:Y:S01]  /*5eb0*/  ISETP.GT.AND P1, PT, R3.reuse, 0x8, P1 ;  /* 0x000000080300780c */ /* 0x040fe20000f24270 */
[----:B------:R-:W-:Y:S01]  /*5ec0*/  @P3 STG.E.U16 desc[UR36][R8.64+0xb2], R71 ;  /* 0x0000b24708003986 */ /* 0x000fe2000c101524 */
[----:B------:R-:W-:-:S02]  /*5ed0*/  ISETP.GT.AND P2, PT, R3, 0x8, P0 ;  /* 0x000000080300780c */ /* 0x000fc40000744270 */
[C---:B------:R-:W-:Y:S01]  /*5ee0*/  ISETP.GT.AND P0, PT, R4.reuse, 0x69, PT ;  /* 0x000000690400780c */ /* 0x040fe20003f04270 */
[----:B------:R-:W-:Y:S01]  /*5ef0*/  @P4 STG.E.U16 desc[UR36][R6.64+0xc0], R72 ;  /* 0x0000c04806004986 */ /* 0x000fe2000c101524 */
[----:B------:R-:W-:Y:S02]  /*5f00*/  ISETP.GT.AND P4, PT, R4, 0x68, PT ;  /* 0x000000680400780c */ /* 0x000fe40003f84270 */
[----:B------:R-:W-:Y:S01]  /*5f10*/  F2FP.F16.F32.PACK_AB R74, RZ, R74 ;  /* 0x0000004aff4a723e */ /* 0x000fe200000000ff */
[----:B------:R-:W-:Y:S01]  /*5f20*/  @P5 STG.E.U16 desc[UR36][R6.64+0xc2], R73 ;  /* 0x0000c24906005986 */ /* 0x000fe2000c101524 */
[C---:B------:R-:W-:Y:S02]  /*5f30*/  ISETP.GT.AND P5, PT, R3.reuse, RZ, P4 ;  /* 0x000000ff0300720c */ /* 0x040fe400027a4270 */
[----:B------:R-:W-:Y:S01]  /*5f40*/  ISETP.GT.AND P3, PT, R3, RZ, P0 ;  /* 0x000000ff0300720c */ /* 0x000fe20000764270 */
[----:B------:R-:W-:Y:S01]  /*5f50*/  @P1 STG.E.U16 desc[UR36][R8.64+0xc0], R74 ;  /* 0x0000c04a08001986 */ /* 0x000fe2000c101524 */
[----:B------:R-:W-:-:S02]  /*5f60*/  F2FP.F16.F32.PACK_AB R75, RZ, R75 ;  /* 0x0000004bff4b723e */ /* 0x000fc400000000ff */
[----:B------:R-:W-:Y:S02]  /*5f70*/  F2FP.F16.F32.PACK_AB R76, RZ, R76 ;  /* 0x0000004cff4c723e */ /* 0x000fe400000000ff */
[C---:B------:R-:W-:Y:S01]  /*5f80*/  ISETP.GT.AND P4, PT, R3.reuse, 0x8, P4 ;  /* 0x000000080300780c */ /* 0x040fe20002784270 */
[----:B------:R-:W-:Y:S01]  /*5f90*/  @P2 STG.E.U16 desc[UR36][R8.64+0xc2], R75 ;  /* 0x0000c24b08002986 */ /* 0x000fe2000c101524 */
[----:B------:R-:W-:Y:S02]  /*5fa0*/  F2FP.F16.F32.PACK_AB R77, RZ, R77 ;  /* 0x0000004dff4d723e */ /* 0x000fe400000000ff */
[C---:B------:R-:W-:Y:S01]  /*5fb0*/  ISETP.GT.AND P2, PT, R4.reuse, 0x71, PT ;  /* 0x000000710400780c */ /* 0x040fe20003f44270 */
[----:B------:R-:W-:Y:S01]  /*5fc0*/  @P5 STG.E.U16 desc[UR36][R6.64+0xd0], R76 ;  /* 0x0000d04c06005986 */ /* 0x000fe2000c101524 */
[----:B------:R-:W-:Y:S02]  /*5fd0*/  ISETP.GT.AND P5, PT, R3, 0x8, P0 ;  /* 0x000000080300780c */ /* 0x000fe400007a4270 */
[C---:B------:R-:W-:Y:S01]  /*5fe0*/  ISETP.GT.AND P1, PT, R4.reuse, 0x78, PT ;  /* 0x000000780400780c */ /* 0x040fe20003f24270 */
[----:B------:R-:W-:Y:S01]  /*5ff0*/  @P3 STG.E.U16 desc[UR36][R6.64+0xd2], R77 ;  /* 0x0000d24d06003986 */ /* 0x000fe2000c101524 */
[----:B------:R-:W-:-:S02]  /*6000*/  ISETP.GT.AND P3, PT, R4, 0x70, PT ;  /* 0x000000700400780c */ /* 0x000fc40003f64270 */
[----:B------:R-:W-:Y:S01]  /*6010*/  ISETP.GT.AND P0, PT, R4, 0x79, PT ;  /* 0x000000790400780c */ /* 0x000fe20003f04270 */
[----:B------:R-:W-:Y:S01]  /*6020*/  @P4 IMAD.MOV.U32 R4, RZ, RZ, R8 ;  /* 0x000000ffff044224 */ /* 0x000fe200078e0008 */
[----:B------:R-:W-:Y:S01]  /*6030*/  F2FP.F16.F32.PACK_AB R78, RZ, R78 ;  /* 0x0000004eff4e723e */ /* 0x000fe200000000ff */
[----:B------:R-:W-:Y:S01]  /*6040*/  @P4 IMAD.MOV.U32 R5, RZ, RZ, R9 ;  /* 0x000000ffff054224 */ /* 0x000fe200078e0009 */
[----:B------:R-:W-:Y:S02]  /*6050*/  F2FP.F16.F32.PACK_AB R79, RZ, R79 ;  /* 0x0000004fff4f723e */ /* 0x000fe400000000ff */
[----:B------:R-:W-:Y:S02]  /*6060*/  F2FP.F16.F32.PACK_AB R80, RZ, R80 ;  /* 0x00000050ff50723e */ /* 0x000fe400000000ff */
[----:B------:R0:W-:Y:S01]  /*6070*/  @P4 STG.E.U16 desc[UR36][R4.64+0xd0], R78 ;  /* 0x0000d04e04004986 */ /* 0x0001e2000c101524 */
[----:B------:R-:W-:Y:S02]  /*6080*/  ISETP.GT.AND P4, PT, R3, RZ, P2 ;  /* 0x000000ff0300720c */ /* 0x000fe40001784270 */
[----:B------:R-:W-:-:S02]  /*6090*/  F2FP.F16.F32.PACK_AB R81, RZ, R81 ;  /* 0x00000051ff51723e */ /* 0x000fc400000000ff */
[----:B------:R-:W-:Y:S02]  /*60a0*/  ISETP.GT.AND P2, PT, R3, 0x8, P2 ;  /* 0x000000080300780c */ /* 0x000fe40001744270 */
[----:B------:R-:W-:Y:S02]  /*60b0*/  F2FP.F16.F32.PACK_AB R82, RZ, R82 ;  /* 0x00000052ff52723e */ /* 0x000fe400000000ff */
[----:B------:R-:W-:Y:S02]  /*60c0*/  F2FP.F16.F32.PACK_AB R83, RZ, R83 ;  /* 0x00000053ff53723e */ /* 0x000fe400000000ff */
[----:B------:R-:W-:Y:S01]  /*60d0*/  F2FP.F16.F32.PACK_AB R84, RZ, R84 ;  /* 0x00000054ff54723e */ /* 0x000fe200000000ff */
[----:B0-----:R-:W-:Y:S01]  /*60e0*/  @P5 IMAD.MOV.U32 R4, RZ, RZ, R8 ;  /* 0x000000ffff045224 */ /* 0x001fe200078e0008 */
[----:B------:R-:W-:Y:S01]  /*60f0*/  F2FP.F16.F32.PACK_AB R85, RZ, R85 ;  /* 0x00000055ff55723e */ /* 0x000fe200000000ff */
[----:B------:R-:W-:Y:S01]  /*6100*/  @P5 IMAD.MOV.U32 R5, RZ, RZ, R9 ;  /* 0x000000ffff055224 */ /* 0x000fe200078e0009 */
[----:B------:R-:W-:-:S02]  /*6110*/  F2FP.F16.F32.PACK_AB R86, RZ, R86 ;  /* 0x00000056ff56723e */ /* 0x000fc400000000ff */
[----:B------:R-:W-:Y:S02]  /*6120*/  F2FP.F16.F32.PACK_AB R87, RZ, R87 ;  /* 0x00000057ff57723e */ /* 0x000fe400000000ff */
[----:B------:R0:W-:Y:S01]  /*6130*/  @P5 STG.E.U16 desc[UR36][R4.64+0xd2], R79 ;  /* 0x0000d24f04005986 */ /* 0x0001e2000c101524 */
[C---:B------:R-:W-:Y:S02]  /*6140*/  ISETP.GT.AND P5, PT, R3.reuse, RZ, P3 ;  /* 0x000000ff0300720c */ /* 0x040fe40001fa4270 */
[----:B------:R-:W-:-:S11]  /*6150*/  ISETP.GT.AND P3, PT, R3, 0x8, P3 ;  /* 0x000000080300780c */ /* 0x000fd60001f64270 */
[----:B0-----:R-:W-:Y:S02]  /*6160*/  @P5 IMAD.MOV.U32 R4, RZ, RZ, R6 ;  /* 0x000000ffff045224 */ /* 0x001fe400078e0006 */
[----:B------:R-:W-:-:S05]  /*6170*/  @P5 IMAD.MOV.U32 R5, RZ, RZ, R7 ;  /* 0x000000ffff055224 */ /* 0x000fca00078e0007 */
[----:B------:R0:W-:Y:S01]  /*6180*/  @P5 STG.E.U16 desc[UR36][R4.64+0xe0], R80 ;  /* 0x0000e05004005986 */ /* 0x0001e2000c101524 */
[C---:B------:R-:W-:Y:S02]  /*6190*/  ISETP.GT.AND P5, PT, R3.reuse, RZ, P0 ;  /* 0x000000ff0300720c */ /* 0x040fe400007a4270 */
[----:B------:R-:W-:Y:S01]  /*61a0*/  ISETP.GT.AND P0, PT, R3, 0x8, P0 ;  /* 0x000000080300780c */ /* 0x000fe20000704270 */
[----:B0-----:R-:W-:Y:S02]  /*61b0*/  @P4 IMAD.MOV.U32 R4, RZ, RZ, R6 ;  /* 0x000000ffff044224 */ /* 0x001fe400078e0006 */
[----:B------:R-:W-:-:S05]  /*61c0*/  @P4 IMAD.MOV.U32 R5, RZ, RZ, R7 ;  /* 0x000000ffff054224 */ /* 0x000fca00078e0007 */
[----:B------:R0:W-:Y:S01]  /*61d0*/  @P4 STG.E.U16 desc[UR36][R4.64+0xe2], R81 ;  /* 0x0000e25104004986 */ /* 0x0001e2000c101524 */
[C---:B------:R-:W-:Y:S02]  /*61e0*/  ISETP.GT.AND P4, PT, R3.reuse, RZ, P1 ;  /* 0x000000ff0300720c */ /* 0x040fe40000f84270 */
[----:B------:R-:W-:Y:S01]  /*61f0*/  ISETP.GT.AND P1, PT, R3, 0x8, P1 ;  /* 0x000000080300780c */ /* 0x000fe20000f24270 */
[----:B0-----:R-:W-:Y:S02]  /*6200*/  @P3 IMAD.MOV.U32 R4, RZ, RZ, R8 ;  /* 0x000000ffff043224 */ /* 0x001fe400078e0008 */
[----:B------:R-:W-:-:S05]  /*6210*/  @P3 IMAD.MOV.U32 R5, RZ, RZ, R9 ;  /* 0x000000ffff053224 */ /* 0x000fca00078e0009 */
[----:B------:R0:W-:Y:S02]  /*6220*/  @P3 STG.E.U16 desc[UR36][R4.64+0xe0], R82 ;  /* 0x0000e05204003986 */ /* 0x0001e4000c101524 */
[----:B0-----:R-:W-:Y:S02]  /*6230*/  @P2 IMAD.MOV.U32 R4, RZ, RZ, R8 ;  /* 0x000000ffff042224 */ /* 0x001fe400078e0008 */
[----:B------:R-:W-:-:S05]  /*6240*/  @P2 IMAD.MOV.U32 R5, RZ, RZ, R9 ;  /* 0x000000ffff052224 */ /* 0x000fca00078e0009 */
[----:B------:R0:W-:Y:S02]  /*6250*/  @P2 STG.E.U16 desc[UR36][R4.64+0xe2], R83 ;  /* 0x0000e25304002986 */ /* 0x0001e4000c101524 */
[----:B0-----:R-:W-:Y:S02]  /*6260*/  @P4 IMAD.MOV.U32 R4, RZ, RZ, R6 ;  /* 0x000000ffff044224 */ /* 0x001fe400078e0006 */
[----:B------:R-:W-:-:S05]  /*6270*/  @P4 IMAD.MOV.U32 R5, RZ, RZ, R7 ;  /* 0x000000ffff054224 */ /* 0x000fca00078e0007 */
[----:B------:R0:W-:Y:S04]  /*6280*/  @P4 STG.E.U16 desc[UR36][R4.64+0xf0], R84 ;  /* 0x0000f05404004986 */ /* 0x0001e8000c101524 */
[----:B------:R1:W-:Y:S01]  /*6290*/  @P5 STG.E.U16 desc[UR36][R6.64+0xf2], R85 ;  /* 0x0000f25506005986 */ /* 0x0003e2000c101524 */
[----:B0-----:R-:W-:Y:S02]  /*62a0*/  @P1 IMAD.MOV.U32 R4, RZ, RZ, R8 ;  /* 0x000000ffff041224 */ /* 0x001fe400078e0008 */
[----:B------:R-:W-:-:S05]  /*62b0*/  @P1 IMAD.MOV.U32 R5, RZ, RZ, R9 ;  /* 0x000000ffff051224 */ /* 0x000fca00078e0009 */
[----:B------:R1:W-:Y:S04]  /*62c0*/  @P1 STG.E.U16 desc[UR36][R4.64+0xf0], R86 ;  /* 0x0000f05604001986 */ /* 0x0003e8000c101524 */
[----:B------:R1:W-:Y:S02]  /*62d0*/  @P0 STG.E.U16 desc[UR36][R8.64+0xf2], R87 ;  /* 0x0000f25708000986 */ /* 0x0003e4000c101524 */
.L_x_160:
[----:B------:R-:W-:Y:S05]  /*62e0*/  BSYNC B0 ;  /* 0x0000000000007941 */ /* 0x000fea0003800000 */
.L_x_34:
[----:B------:R-:W-:Y:S01]  /*62f0*/  IADD3 R16, P0, R16, UR38, RZ ;  /* 0x0000002610107c10 */ /* 0x000fe2000ff1e0ff */
[----:B------:R-:W-:Y:S01]  /*6300*/  ULDC.64 UR4, c[0x0][0x650] ;  /* 0x0001940000047ab9 */ /* 0x000fe20000000a00 */
[----:B------:R-:W-:Y:S01]  /*6310*/  PRMT R3, RZ, 0x7610, R3 ;  /* 0x00007610ff037816 */ /* 0x000fe20000000003 */
[----:B------:R-:W-:Y:S01]  /*6320*/  IMAD.MOV.U32 R100, RZ, RZ, -0x1 ;  /* 0xffffffffff647424 */ /* 0x000fe200078e00ff */
[----:B------:R-:W-:Y:S01]  /*6330*/  IADD3.X R17, R17, UR41, RZ, P0, !PT ;  /* 0x0000002911117c10 */ /* 0x000fe200087fe4ff */
[----:B------:R-:W-:Y:S01]  /*6340*/  IMAD.MOV.U32 R101, RZ, RZ, -0x1 ;  /* 0xffffffffff657424 */ /* 0x000fe200078e00ff */
[----:B------:R-:W-:-:S04]  /*6350*/  ISETP.GE.U32.AND P0, PT, R16, UR4, PT ;  /* 0x0000000410007c0c */ /* 0x000fc8000bf06070 */
[----:B------:R-:W-:-:S13]  /*6360*/  ISETP.GE.U32.AND.EX P0, PT, R17, UR5, PT, P0 ;  /* 0x0000000511007c0c */ /* 0x000fda000bf06100 */
[----:B------:R-:W-:Y:S05]  /*6370*/  @P0 BRA `(.L_x_161) ;  /* 0x00000004004c0947 */ /* 0x000fea0003800000 */
[----:B------:R-:W0:Y:S01]  /*6380*/  LDC.64 R10, c[0x0][0x628] ;  /* 0x00018a00ff0a7b82 */ /* 0x000e220000000a00 */
[----:B---3--:R-:W3:Y:S01]  /*6390*/  S2R R12, SR_CTAID.X ;  /* 0x00000000000c7919 */ /* 0x008ee20000002500 */
[----:B-12-4-:R-:W-:Y:S02]  /*63a0*/  IMAD.MOV.U32 R8, RZ, RZ, R16 ;  /* 0x000000ffff087224 */ /* 0x016fe400078e0010 */
[----:B------:R-:W-:Y:S01]  /*63b0*/  IMAD.MOV.U32 R9, RZ, RZ, R17 ;  /* 0x000000ffff097224 */ /* 0x000fe200078e0011 */
[----:B------:R-:W1:Y:S03]  /*63c0*/  S2R R20, SR_CTAID.Y ;  /* 0x0000000000147919 */ /* 0x000e660000002600 */
[----:B------:R-:W2:Y:S08]  /*63d0*/  LDC R0, c[0x0][0x630] ;  /* 0x00018c00ff007b82 */ /* 0x000eb00000000800 */
[----:B------:R-:W4:Y:S01]  /*63e0*/  LDC.64 R14, c[0x0][0x620] ;  /* 0x00018800ff0e7b82 */ /* 0x000f220000000a00 */
[----:B0-----:R-:W-:-:S04]  /*63f0*/  ISETP.NE.U32.AND P0, PT, R10, RZ, PT ;  /* 0x000000ff0a00720c */ /* 0x001fc80003f05070 */
[----:B------:R-:W-:-:S13]  /*6400*/  ISETP.NE.AND.EX P0, PT, R11, RZ, PT, P0 ;  /* 0x000000ff0b00720c */ /* 0x000fda0003f05300 */
[----:B-1234-:R-:W-:Y:S05]  /*6410*/  @!P0 BRA `(.L_x_162) ;  /* 0x0000000000288947 */ /* 0x01efea0003800000 */
        /* <DEDUP_REMOVED lines=10> */
.L_x_162:
[-CC-:B------:R-:W-:Y:S01]  /*64c0*/  SHF.R.U64 R101, R8, R0.reuse, R9.reuse ;  /* 0x0000000008657219 */ /* 0x180fe20000001209 */
[----:B------:R-:W0:Y:S01]  /*64d0*/  LDC.64 R26, c[0x0][0x640] ;  /* 0x00019000ff1a7b82 */ /* 0x000e220000000a00 */
[----:B------:R-:W-:Y:S01]  /*64e0*/  SHF.R.U32.HI R0, RZ, R0, R9 ;  /* 0x00000000ff007219 */ /* 0x000fe20000011609 */
[----:B------:R-:W-:Y:S01]  /*64f0*/  ULDC UR4, c[0x0][0x150] ;  /* 0x0000540000047ab9 */ /* 0x000fe20000000800 */
[----:B------:R-:W-:Y:S02]  /*6500*/  IADD3 R3, P0, RZ, -R101, RZ ;  /* 0x80000065ff037210 */ /* 0x000fe40007f1e0ff */
[----:B------:R-:W-:-:S03]  /*6510*/  I2FP.F32.U32 R7, R12 ;  /* 0x0000000c00077245 */ /* 0x000fc60000201000 */
[----:B------:R-:W1:Y:S01]  /*6520*/  LDC R6, c[0x0][0x618] ;  /* 0x00018600ff067b82 */ /* 0x000e620000000800 */
[----:B------:R-:W-:Y:S02]  /*6530*/  IMAD.X R5, RZ, RZ, ~R0, P0 ;  /* 0x000000ffff057224 */ /* 0x000fe400000e0e00 */
[----:B------:R-:W-:Y:S01]  /*6540*/  FMUL R7, R7, UR4 ;  /* 0x0000000407077c20 */ /* 0x000fe20008400000 */
[----:B------:R-:W-:Y:S01]  /*6550*/  ULDC UR4, c[0x0][0x154] ;  /* 0x0000550000047ab9 */ /* 0x000fe20000000800 */
[-C--:B------:R-:W-:Y:S02]  /*6560*/  IMAD R0, R5, R14.reuse, RZ ;  /* 0x0000000e05007224 */ /* 0x080fe400078e02ff */
[C---:B------:R-:W-:Y:S01]  /*6570*/  IMAD.WIDE.U32 R4, R3.reuse, R14, R16 ;  /* 0x0000000e03047225 */ /* 0x040fe200078e0010 */
[----:B------:R-:W2:Y:S01]  /*6580*/  LDC R8, c[0x0][0x608] ;  /* 0x00018200ff087b82 */ /* 0x000ea20000000800 */
[----:B------:R-:W3:Y:S02]  /*6590*/  F2I.U32.TRUNC.NTZ R7, R7 ;  /* 0x0000000700077305 */ /* 0x000ee4000020f000 */
[----:B------:R-:W-:Y:S01]  /*65a0*/  IMAD R3, R3, R15, R0 ;  /* 0x0000000f03037224 */ /* 0x000fe200078e0200 */
[----:B------:R-:W-:-:S03]  /*65b0*/  I2FP.F32.U32 R0, R20 ;  /* 0x0000001400007245 */ /* 0x000fc60000201000 */
[----:B------:R-:W-:Y:S01]  /*65c0*/  IMAD.IADD R3, R5, 0x1, R3 ;  /* 0x0000000105037824 */ /* 0x000fe200078e0203 */
[----:B------:R-:W4:Y:S01]  /*65d0*/  LDC R11, c[0x0][0x658] ;  /* 0x00019600ff0b7b82 */ /* 0x000f220000000800 */
[----:B0-----:R-:W-:-:S04]  /*65e0*/  ISETP.NE.U32.AND P0, PT, R26, RZ, PT ;  /* 0x000000ff1a00720c */ /* 0x001fc80003f05070 */
[----:B------:R-:W-:-:S03]  /*65f0*/  ISETP.NE.AND.EX P0, PT, R27, RZ, PT, P0 ;  /* 0x000000ff1b00720c */ /* 0x000fc60003f05300 */
[----:B------:R-:W0:Y:S01]  /*6600*/  LDC R9, c[0x0][0x144] ;  /* 0x00005100ff097b82 */ /* 0x000e220000000800 */
[-C--:B-1----:R-:W-:Y:S01]  /*6610*/  SHF.R.U64 R10, R4, R6.reuse, R3 ;  /* 0x00000006040a7219 */ /* 0x082fe20000001203 */
[----:B---3--:R-:W-:Y:S01]  /*6620*/  IMAD.MOV R7, RZ, RZ, -R7 ;  /* 0x000000ffff077224 */ /* 0x008fe200078e0a07 */
[----:B------:R-:W-:Y:S01]  /*6630*/  SHF.R.U32.HI R3, RZ, R6, R3 ;  /* 0x00000006ff037219 */ /* 0x000fe20000011603 */
[----:B------:R-:W-:-:S04]  /*6640*/  FMUL R6, R0, UR4 ;  /* 0x0000000400067c20 */ /* 0x000fc80008400000 */
[----:B------:R-:W1:Y:S01]  /*6650*/  LDC R21, c[0x0][0x148] ;  /* 0x00005200ff157b82 */ /* 0x000e620000000800 */
[----:B------:R3:W0:Y:S01]  /*6660*/  F2I.U32.TRUNC.NTZ R14, R6 ;  /* 0x00000006000e7305 */ /* 0x000622000020f000 */
[-CC-:B--2---:R-:W-:Y:S02]  /*6670*/  SHF.R.U64 R13, R10, R8.reuse, R3.reuse ;  /* 0x000000080a0d7219 */ /* 0x184fe40000001203 */
[----:B------:R-:W-:-:S04]  /*6680*/  SHF.R.U32.HI R0, RZ, R8, R3 ;  /* 0x00000008ff007219 */ /* 0x000fc80000011603 */
[----:B-----5:R-:W2:Y:S01]  /*6690*/  LDC R24, c[0x0][0x648] ;  /* 0x00019200ff187b82 */ /* 0x020ea20000000800 */
[-CC-:B----4-:R-:W-:Y:S02]  /*66a0*/  SHF.R.U64 R15, R13, R11.reuse, R0.reuse ;  /* 0x0000000b0d0f7219 */ /* 0x190fe40000001200 */
[----:B------:R-:W-:-:S03]  /*66b0*/  SHF.R.U32.HI R5, RZ, R11, R0 ;  /* 0x0000000bff057219 */ /* 0x000fc60000011600 */
[----:B------:R-:W-:Y:S02]  /*66c0*/  IMAD.MOV.U32 R4, RZ, RZ, R15 ;  /* 0x000000ffff047224 */ /* 0x000fe400078e000f */
[----:B------:R-:W4:Y:S01]  /*66d0*/  LDC R28, c[0x0][0x638] ;  /* 0x00018e00ff1c7b82 */ /* 0x000f220000000800 */
[----:B0-----:R-:W-:-:S07]  /*66e0*/  IMAD R25, R9, R7, R12 ;  /* 0x0000000709197224 */ /* 0x001fce00078e020c */
[----:B------:R-:W0:Y:S08]  /*66f0*/  LDC R29, c[0x0][0x610] ;  /* 0x00018400ff1d7b82 */ /* 0x000e300000000800 */
[----:B------:R-:W0:Y:S01]  /*6700*/  LDC R30, c[0x0][0x600] ;  /* 0x00018000ff1e7b82 */ /* 0x000e220000000800 */
[----:B-123--:R-:W-:Y:S05]  /*6710*/  @!P0 BRA `(.L_x_163) ;  /* 0x0000000000288947 */ /* 0x00efea0003800000 */
[----:B------:R-:W1:Y:S02]  /*6720*/  LDC R0, c[0x0][0x64c] ;  /* 0x00019300ff007b82 */ /* 0x000e640000000800 */
[----:B-1----:R-:W-:-:S05]  /*6730*/  IADD3 R3, P0, R15, R0, RZ ;  /* 0x000000000f037210 */ /* 0x002fca0007f1e0ff */
        /* <DEDUP_REMOVED lines=8> */
.L_x_163:
[----:B------:R-:W-:Y:S01]  /*67c0*/  ISETP.NE.AND P0, PT, R2, 0x1, PT ;  /* 0x000000010200780c */ /* 0x000fe20003f05270 */
[----:B------:R-:W-:Y:S01]  /*67d0*/  IMAD.MOV R14, RZ, RZ, -R14 ;  /* 0x000000ffff0e7224 */ /* 0x000fe200078e0a0e */
[----:B------:R-:W-:Y:S02]  /*67e0*/  SHF.R.U64 R3, R4, R24, R5 ;  /* 0x0000001804037219 */ /* 0x000fe40000001205 */
[----:B------:R-:W-:Y:S02]  /*67f0*/  LOP3.LUT R0, R13, R98, RZ, 0xc0, !PT ;  /* 0x000000620d007212 */ /* 0x000fe400078ec0ff */
[----:B------:R-:W-:Y:S01]  /*6800*/  LOP3.LUT R10, R10, R97, RZ, 0xc0, !PT ;  /* 0x000000610a0a7212 */ /* 0x000fe200078ec0ff */
[----:B------:R-:W-:Y:S02]  /*6810*/  IMAD.MOV R4, RZ, RZ, -R3 ;  /* 0x000000ffff047224 */ /* 0x000fe400078e0a03 */
[----:B------:R-:W-:Y:S02]  /*6820*/  IMAD R0, R93, R3, R0 ;  /* 0x000000035d007224 */ /* 0x000fe400078e0200 */
[----:B----4-:R-:W-:-:S02]  /*6830*/  IMAD R3, R4, R28, R15 ;  /* 0x0000001c04037224 */ /* 0x010fc400078e020f */
[----:B------:R-:W-:Y:S02]  /*6840*/  @P0 IMAD R25, R21, R14, R20 ;  /* 0x0000000e15190224 */ /* 0x000fe400078e0214 */
[----:B0-----:R-:W-:Y:S02]  /*6850*/  IMAD R5, R3, R30, R10 ;  /* 0x0000001e03057224 */ /* 0x001fe400078e020a */
[----:B------:R-:W-:Y:S02]  /*6860*/  IMAD R0, R0, R29, R25 ;  /* 0x0000001d00007224 */ /* 0x000fe400078e0219 */
[----:B------:R-:W-:-:S03]  /*6870*/  IMAD.MOV.U32 R4, RZ, RZ, 0x1 ;  /* 0x00000001ff047424 */ /* 0x000fc600078e00ff */
[----:B------:R-:W-:Y:S02]  /*6880*/  SEL R100, R5, R0, !P0 ;  /* 0x0000000005647207 */ /* 0x000fe40004000000 */
[----:B------:R-:W-:Y:S02]  /*6890*/  PRMT R3, R4, 0x7610, R3 ;  /* 0x0000761004037816 */ /* 0x000fe40000000003 */
[----:B------:R-:W-:-:S07]  /*68a0*/  SEL R0, R0, R5, !P0 ;  /* 0x0000000500007207 */ /* 0x000fce0004000000 */
.L_x_161:
[----:B------:R-:W-:Y:S01]  /*68b0*/  UIMAD.WIDE.U32 UR4, UR42, 0x24924925, URZ ;  /* 0x249249252a0478a5 */ /* 0x000fe2000f8e003f */
[----:B------:R-:W-:Y:S01]  /*68c0*/  LOP3.LUT P0, RZ, R3, 0xff, RZ, 0xc0, !PT ;  /* 0x000000ff03ff7812 */ /* 0x000fe2000780c0ff */
[----:B------:R-:W-:Y:S02]  /*68d0*/  IMAD.MOV.U32 R103, RZ, RZ, R0 ;  /* 0x000000ffff677224 */ /* 0x000fe400078e0000 */
[----:B------:R-:W-:-:S04]  /*68e0*/  UIADD3 UR4, UR42, -UR5, URZ ;  /* 0x800000052a047290 */ /* 0x000fc8000fffe03f */
[----:B------:R-:W-:-:S04]  /*68f0*/  ULEA.HI UR4, UR4, UR5, URZ, 0x1f ;  /* 0x0000000504047291 */ /* 0x000fc8000f8ff83f */
[----:B------:R-:W-:-:S04]  /*6900*/  USHF.R.U32.HI UR4, URZ, 0x2, UR4 ;  /* 0x000000023f047899 */ /* 0x000fc80008011604 */
[----:B------:R-:W-:Y:S01]  /*6910*/  UIMAD UR42, UR4, -0x7, UR42 ;  /* 0xfffffff9042a78a4 */ /* 0x000fe2000f8e022a */
[----:B------:R-:W-:Y:S11]  /*6920*/  @P0 BRA `(.L_x_164) ;  /* 0xffffffa800f40947 */ /* 0x000ff6000383ffff */
[----:B------:R-:W-:Y:S05]  /*6930*/  EXIT ;  /* 0x000000000000794d */ /* 0x000fea0003800000 */
.L_x_7:
        /* <DEDUP_REMOVED lines=26> */
.L_x_166:
[----:B------:R-:W0:Y:S01]  /*6ae0*/  LDC.64 R28, c[0x0][0x640] ;  /* 0x00019000ff1c7b82 */ /* 0x000e220000000a00 */
[-CC-:B------:R-:W-:Y:S01]  /*6af0*/  SHF.R.U64 R21, R14, R8.reuse, R15.reuse ;  /* 0x000000080e157219 */ /* 0x180fe2000000120f */
[----:B------:R-:W-:Y:S01]  /*6b00*/  IMAD.MOV.U32 R31, RZ, RZ, 0x1 ;  /* 0x00000001ff1f7424 */ /* 0x000fe200078e00ff */
[----:B------:R-:W-:Y:S02]  /*6b10*/  SHF.R.U32.HI R7, RZ, R8, R15 ;  /* 0x00000008ff077219 */ /* 0x000fe4000001160f */
[----:B------:R-:W-:-:S03]  /*6b20*/  IADD3 R13, P0, RZ, -R21, RZ ;  /* 0x80000015ff0d7210 */ /* 0x000fc60007f1e0ff */
[----:B------:R-:W1:Y:S02]  /*6b30*/  LDC R12, c[0x0][0x618] ;  /* 0x00018600ff0c7b82 */ /* 0x000e640000000800 */
[----:B------:R-:W-:Y:S02]  /*6b40*/  IMAD.X R7, RZ, RZ, ~R7, P0 ;  /* 0x000000ffff077224 */ /* 0x000fe400000e0e07 */
[----:B------:R-:W-:-:S04]  /*6b50*/  IMAD.WIDE.U32 R10, R13, R24, R16 ;  /* 0x000000180d0a7225 */ /* 0x000fc800078e0010 */
[----:B------:R-:W2:Y:S01]  /*6b60*/  LDC R14, c[0x0][0x608] ;  /* 0x00018200ff0e7b82 */ /* 0x000ea20000000800 */
[----:B------:R-:W-:-:S04]  /*6b70*/  IMAD R8, R7, R24, RZ ;  /* 0x0000001807087224 */ /* 0x000fc800078e02ff */
[----:B------:R-:W-:-:S03]  /*6b80*/  IMAD R7, R13, R25, R8 ;  /* 0x000000190d077224 */ /* 0x000fc600078e0208 */
[----:B------:R-:W3:Y:S01]  /*6b90*/  LDC R26, c[0x0][0x658] ;  /* 0x00019600ff1a7b82 */ /* 0x000ee20000000800 */
[----:B------:R-:W-:Y:S01]  /*6ba0*/  IMAD.IADD R7, R11, 0x1, R7 ;  /* 0x000000010b077824 */ /* 0x000fe200078e0207 */
[----:B0-----:R-:W-:Y:S01]  /*6bb0*/  ISETP.NE.U32.AND P0, PT, R28, RZ, PT ;  /* 0x000000ff1c00720c */ /* 0x001fe20003f05070 */
[----:B------:R-:W-:-:S03]  /*6bc0*/  IMAD.MOV.U32 R11, RZ, RZ, -0x1 ;  /* 0xffffffffff0b7424 */ /* 0x000fc600078e00ff */
        /* <DEDUP_REMOVED lines=8> */
[-C--:B---3--:R-:W-:Y:S02]  /*6c50*/  SHF.L.U32 R10, R11, R26.reuse, RZ ;  /* 0x0000001a0b0a7219 */ /* 0x088fe400000006ff */
[--C-:B------:R-:W-:Y:S02]  /*6c60*/  SHF.R.U64 R24, R22, R26, R7.reuse ;  /* 0x0000001a16187219 */ /* 0x100fe40000001207 */
[----:B------:R-:W-:Y:S02]  /*6c70*/  LOP3.LUT R33, RZ, R10, RZ, 0x33, !PT ;  /* 0x0000000aff217212 */ /* 0x000fe400078e33ff */
[----:B------:R-:W-:Y:S01]  /*6c80*/  SHF.R.U32.HI R11, RZ, R26, R7 ;  /* 0x0000001aff0b7219 */ /* 0x000fe20000011607 */
[----:B------:R-:W3:Y:S01]  /*6c90*/  LDC R30, c[0x0][0x610] ;  /* 0x00018400ff1e7b82 */ /* 0x000ee20000000800 */
[----:B------:R-:W-:Y:S01]  /*6ca0*/  IMAD.MOV.U32 R10, RZ, RZ, R24 ;  /* 0x000000ffff0a7224 */ /* 0x000fe200078e0018 */
[----:B------:R-:W-:Y:S06]  /*6cb0*/  @!P0 BRA `(.L_x_167) ;  /* 0x0000000000288947 */ /* 0x000fec0003800000 */
        /* <DEDUP_REMOVED lines=10> */
.L_x_167:
[----:B------:R-:W-:Y:S02]  /*6d60*/  ISETP.NE.AND P0, PT, R2, 0x1, PT ;  /* 0x000000010200780c */ /* 0x000fe40003f05270 */
[----:B-1----:R-:W-:Y:S01]  /*6d70*/  SHF.R.U64 R8, R10, R8, R11 ;  /* 0x000000080a087219 */ /* 0x002fe2000000120b */
[----:B0-----:R-:W-:Y:S01]  /*6d80*/  VIADD R11, R25, 0xffffffff ;  /* 0xffffffff190b7836 */ /* 0x001fe20000000000 */
[----:B------:R-:W-:Y:S02]  /*6d90*/  SHF.L.U32 R31, R31, R26, RZ ;  /* 0x0000001a1f1f7219 */ /* 0x000fe400000006ff */
[----:B------:R-:W-:Y:S01]  /*6da0*/  LOP3.LUT R5, R22, R33, RZ, 0xc0, !PT ;  /* 0x0000002116057212 */ /* 0x000fe200078ec0ff */
[----:B------:R-:W-:-:S04]  /*6db0*/  IMAD.MOV R7, RZ, RZ, -R8 ;  /* 0x000000ffff077224 */ /* 0x000fc800078e0a08 */
[----:B------:R-:W-:Y:S02]  /*6dc0*/  IMAD R5, R31, R8, R5 ;  /* 0x000000081f057224 */ /* 0x000fe400078e0205 */
[----:B------:R-:W-:Y:S01]  /*6dd0*/  @P0 IMAD R6, R9, R23, R4 ;  /* 0x0000001709060224 */ /* 0x000fe200078e0204 */
[----:B------:R-:W-:Y:S01]  /*6de0*/  LOP3.LUT R9, R20, R11, RZ, 0xc0, !PT ;  /* 0x0000000b14097212 */ /* 0x000fe200078ec0ff */
[----:B--2---:R-:W-:Y:S02]  /*6df0*/  IMAD R4, R7, R27, R24 ;  /* 0x0000001b07047224 */ /* 0x004fe400078e0218 */
[----:B---3--:R-:W-:Y:S02]  /*6e00*/  IMAD R6, R5, R30, R6 ;  /* 0x0000001e05067224 */ /* 0x008fe400078e0206 */
[----:B------:R-:W-:Y:S02]  /*6e10*/  IMAD R5, R4, R25, R9 ;  /* 0x0000001904057224 */ /* 0x000fe400078e0209 */
[----:B------:R-:W-:-:S02]  /*6e20*/  IMAD.MOV.U32 R8, RZ, RZ, 0x1 ;  /* 0x00000001ff087424 */ /* 0x000fc400078e00ff */
[----:B------:R-:W-:Y:S01]  /*6e30*/  IMAD.MOV.U32 R7, RZ, RZ, R21 ;  /* 0x000000ffff077224 */ /* 0x000fe200078e0015 */
[----:B------:R-:W-:Y:S02]  /*6e40*/  SEL R19, R5, R6, !P0 ;  /* 0x0000000605137207 */ /* 0x000fe40004000000 */
[----:B------:R-:W-:-:S07]  /*6e50*/  SEL R12, R6, R5, !P0 ;  /* 0x00000005060c7207 */ /* 0x000fce0004000000 */
.L_x_165:
[----:B------:R-:W-:-:S08]  /*6e60*/  NOP ;  /* 0x0000000000007918 */ /* 0x000fd00000000000 */
[----:B------:R-:W0:-:S00]  /*6e70*/  USETMAXREG.DEALLOC.CTAPOOL 0x28 ;  /* 0x00000028000079c8 */ /* 0x000e0000080e0500 */
[----:B0-----:R-:W-:-:S13]  /*6e80*/  ISETP.NE.AND P0, PT, R3, RZ, PT ;  /* 0x000000ff0300720c */ /* 0x001fda0003f05270 */
[----:B------:R-:W-:Y:S05]  /*6e90*/  @P0 EXIT ;  /* 0x000000000000094d */ /* 0x000fea0003800000 */
[----:B------:R-:W-:Y:S01]  /*6ea0*/  LOP3.LUT P0, RZ, R8, 0xff, RZ, 0xc0, !PT ;  /* 0x000000ff08ff7812 */ /* 0x000fe2000780c0ff */
[----:B------:R-:W-:Y:S02]  /*6eb0*/  IMAD.MOV.U32 R3, RZ, RZ, 0x1 ;  /* 0x00000001ff037424 */ /* 0x000fe400078e00ff */
[----:B------:R-:W-:-:S10]  /*6ec0*/  IMAD.MOV.U32 R13, RZ, RZ, RZ ;  /* 0x000000ffff0d7224 */ /* 0x000fd400078e00ff */
[----:B------:R-:W-:Y:S05]  /*6ed0*/  @!P0 BRA `(.L_x_168) ;  /* 0x0000000c00c08947 */ /* 0x000fea0003800000 */
[----:B------:R-:W0:Y:S01]  /*6ee0*/  LDC R3, c[0x0][0x28c] ;  /* 0x0000a300ff037b82 */ /* 0x000e220000000800 */
[----:B------:R-:W-:Y:S01]  /*6ef0*/  ULDC UR21, c[0x0][0x658] ;  /* 0x0001960000157ab9 */ /* 0x000fe20000000800 */
[----:B------:R-:W-:Y:S01]  /*6f00*/  UMOV UR6, 0xffffffff ;  /* 0xffffffff00067882 */ /* 0x000fe20000000000 */
[----:B------:R-:W-:Y:S01]  /*6f10*/  UMOV UR9, 0x1 ;  /* 0x0000000100097882 */ /* 0x000fe20000000000 */
[----:B------:R-:W-:Y:S01]  /*6f20*/  USHF.L.U32 UR6, UR6, UR21, URZ ;  /* 0x0000001506067299 */ /* 0x000fe2000800063f */
[----:B------:R-:W-:Y:S01]  /*6f30*/  BSSY B0, `(.L_x_168) ;  /* 0x00000ea000007945 */ /* 0x000fe20003800000 */
[----:B------:R-:W-:Y:S01]  /*6f40*/  IMAD.MOV.U32 R11, RZ, RZ, 0x1 ;  /* 0x00000001ff0b7424 */ /* 0x000fe200078e00ff */
[----:B------:R-:W-:Y:S01]  /*6f50*/  LOP3.LUT R10, R18, 0x2, RZ, 0xfc, !PT ;  /* 0x00000002120a7812 */ /* 0x000fe200078efcff */
[----:B------:R-:W1:Y:S01]  /*6f60*/  S2UR UR5, SR_CgaCtaId ;  /* 0x00000000000579c3 */ /* 0x000e620000008800 */
[----:B------:R-:W-:Y:S01]  /*6f70*/  ULOP3.LUT UR22, URZ, UR6, URZ, 0x33, !UPT ;  /* 0x000000063f167292 */ /* 0x000fe2000f8e333f */
[----:B------:R-:W-:Y:S01]  /*6f80*/  IMAD.MOV.U32 R13, RZ, RZ, RZ ;  /* 0x000000ffff0d7224 */ /* 0x000fe200078e00ff */
[----:B------:R-:W-:Y:S01]  /*6f90*/  ULDC UR13, c[0x0][0x600] ;  /* 0x00018000000d7ab9 */ /* 0x000fe20000000800 */
[----:B------:R-:W-:Y:S01]  /*6fa0*/  UMOV UR29, 0x1111 ;  /* 0x00001111001d7882 */ /* 0x000fe20000000000 */
[----:B------:R-:W-:-:S02]  /*6fb0*/  UIADD3 UR13, UR13, -0x1, URZ ;  /* 0xffffffff0d0d7890 */ /* 0x000fc4000fffe03f */
[----:B------:R-:W-:Y:S01]  /*6fc0*/  USHF.L.U32 UR21, UR9, UR21, URZ ;  /* 0x0000001509157299 */ /* 0x000fe2000800063f */
[----:B------:R-:W-:Y:S01]  /*6fd0*/  ULDC.64 UR42, c[0x0][0x198] ;  /* 0x00006600002a7ab9 */ /* 0x000fe20000000a00 */
[----:B0-----:R-:W-:-:S05]  /*6fe0*/  VIADD R3, R3, 0x3f ;  /* 0x0000003f03037836 */ /* 0x001fca0000000000 */
[----:B------:R-:W-:Y:S01]  /*6ff0*/  SHF.R.S32.HI R4, RZ, 0x1f, R3 ;  /* 0x0000001fff047819 */ /* 0x000fe20000011403 */
[----:B-1----:R-:W-:-:S03]  /*7000*/  USHF.R.U32.HI UR37, URZ, 0x2, UR5 ;  /* 0x000000023f257899 */ /* 0x002fc60008011605 */
[----:B------:R-:W-:Y:S01]  /*7010*/  LEA.HI R4, R4, R3, RZ, 0x6 ;  /* 0x0000000304047211 */ /* 0x000fe200078f30ff */
[----:B------:R-:W-:Y:S01]  /*7020*/  ULOP3.LUT UR4, UR5, 0x3, URZ, 0xc0, !UPT ;  /* 0x0000000305047892 */ /* 0x000fe2000f8ec03f */
[----:B------:R-:W-:Y:S01]  /*7030*/  IMAD.MOV.U32 R3, RZ, RZ, 0x1 ;  /* 0x00000001ff037424 */ /* 0x000fe200078e00ff */
[----:B------:R-:W-:Y:S01]  /*7040*/  USHF.L.U32 UR23, UR5, 0x4, URZ ;  /* 0x0000000405177899 */ /* 0x000fe2000800063f */
[----:B------:R-:W-:Y:S01]  /*7050*/  SHF.R.S32.HI R8, RZ, 0x6, R4 ;  /* 0x00000006ff087819 */ /* 0x000fe20000011404 */
[----:B------:R-:W-:Y:S02]  /*7060*/  USHF.L.U32 UR40, UR5, 0xa, URZ ;  /* 0x0000000a05287899 */ /* 0x000fe4000800063f */
[----:B------:R-:W-:Y:S02]  /*7070*/  ULOP3.LUT UR5, UR5, 0xfffffffc, URZ, 0xc0, !UPT ;  /* 0xfffffffc05057892 */ /* 0x000fe4000f8ec03f */
[----:B------:R-:W-:Y:S01]  /*7080*/  UISETP.GT.U32.AND UP0, UPT, UR4, 0xffff, UPT ;  /* 0x0000ffff0400788c */ /* 0x000fe2000bf04070 */
[----:B------:R-:W-:Y:S01]  /*7090*/  VIADD R9, R8, 0x1 ;  /* 0x0000000108097836 */ /* 0x000fe20000000000 */
[----:B------:R-:W-:-:S02]  /*70a0*/  ULOP3.LUT UR7, UR5, 0x1, URZ, 0xfc, !UPT ;  /* 0x0000000105077892 */ /* 0x000fc4000f8efc3f */
[----:B------:R-:W-:Y:S02]  /*70b0*/  ULOP3.LUT UR8, UR5, 0x2, URZ, 0xfc, !UPT ;  /* 0x0000000205087892 */ /* 0x000fe4000f8efc3f */
[----:B------:R-:W-:Y:S02]  /*70c0*/  USHF.L.U32 UR6, UR9, UR5, URZ ;  /* 0x0000000509067299 */ /* 0x000fe4000800063f */
[----:B------:R-:W-:Y:S02]  /*70d0*/  ULOP3.LUT UR5, UR5, 0x3, URZ, 0xfc, !UPT ;  /* 0x0000000305057892 */ /* 0x000fe4000f8efc3f */
[----:B------:R-:W-:Y:S02]  /*70e0*/  USEL UR4, UR4, 0xffff, !UP0 ;  /* 0x0000ffff04047887 */ /* 0x000fe4000c000000 */
[----:B------:R-:W-:Y:S02]  /*70f0*/  USHF.L.U32 UR7, UR9, UR7, URZ ;  /* 0x0000000709077299 */ /* 0x000fe4000800063f */
[----:B------:R-:W-:-:S02]  /*7100*/  USHF.L.U32 UR8, UR9, UR8, URZ ;  /* 0x0000000809087299 */ /* 0x000fc4000800063f */
[----:B------:R-:W-:Y:S02]  /*7110*/  USHF.L.U32 UR5, UR9, UR5, URZ ;  /* 0x0000000509057299 */ /* 0x000fe4000800063f */
[----:B------:R-:W-:Y:S02]  /*7120*/  ULOP3.LUT UR4, UR4, 0xffff, URZ, 0xc0, !UPT ;  /* 0x0000ffff04047892 */ /* 0x000fe4000f8ec03f */
[----:B------:R-:W-:Y:S02]  /*7130*/  ULOP3.LUT UR6, UR8, UR6, UR7, 0xfe, !UPT ;  /* 0x0000000608067292 */ /* 0x000fe4000f8efe07 */
[----:B------:R-:W-:Y:S02]  /*7140*/  USHF.L.U32 UR44, UR37, 0x4, URZ ;  /* 0x00000004252c7899 */ /* 0x000fe4000800063f */
[----:B------:R-:W-:Y:S02]  /*7150*/  ULOP3.LUT UR23, UR23, 0x30, URZ, 0xc0, !UPT ;  /* 0x0000003017177892 */ /* 0x000fe4000f8ec03f */
[----:B------:R-:W-:-:S02]  /*7160*/  USHF.L.U32 UR29, UR29, UR4, URZ ;  /* 0x000000041d1d7299 */ /* 0x000fc4000800063f */
[----:B------:R-:W-:-:S12]  /*7170*/  ULOP3.LUT UR30, UR6, UR5, URZ, 0xfc, !UPT ;  /* 0x00000005061e7292 */ /* 0x000fd8000f8efc3f */
.L_x_179:
[----:B------:R-:W-:-:S03]  /*7180*/  UMOV UR4, 0xffffffff ;  /* 0xffffffff00047882 */ /* 0x000fc60000000000 */
[----:B------:R-:W-:Y:S05]  /*7190*/  BRA.DIV UR4, `(.L_x_169) ;  /* 0x0000001204647947 */ /* 0x000fea000b800000 */
[----:B------:R-:W-:-:S13]  /*71a0*/  ELECT P6, URZ, PT ;  /* 0x00000000003f782f */ /* 0x000fda00038c0000 */
.L_x_193:
[----:B------:R-:W-:Y:S04]  /*71b0*/  BSSY B1, `(.L_x_170) ;  /* 0x000004d000017945 */ /* 0x000fe80003800000 */
[----:B------:R-:W-:Y:S05]  /*71c0*/  @!P6 BRA `(.L_x_171) ;  /* 0x00000004002ce947 */ /* 0x000fea0003800000 */
[----:B------:R-:W0:Y:S02]  /*71d0*/  LDC R4, c[0x0][0x28c] ;  /* 0x0000a300ff047b82 */ /* 0x000e240000000800 */
[----:B0-----:R-:W-:-:S13]  /*71e0*/  ISETP.GE.AND P0, PT, R4, 0x1, PT ;  /* 0x000000010400780c */ /* 0x001fda0003f06270 */
[----:B------:R-:W-:Y:S05]  /*71f0*/  @!P0 BRA `(.L_x_171) ;  /* 0x0000000400208947 */ /* 0x000fea0003800000 */
[----:B------:R-:W-:Y:S02]  /*7200*/  IMAD.SHL.U32 R15, R12, 0x80, RZ ;  /* 0x000000800c0f7824 */ /* 0x000fe400078e00ff */
[----:B------:R-:W-:Y:S02]  /*7210*/  IMAD.SHL.U32 R19, R19, 0x80, RZ ;  /* 0x0000008013137824 */ /* 0x000fe400078e00ff */
[----:B------:R-:W-:Y:S02]  /*7220*/  IMAD.U32 R20, RZ, RZ, UR44 ;  /* 0x0000002cff147e24 */ /* 0x000fe4000f8e00ff */
[----:B------:R-:W-:Y:S02]  /*7230*/  IMAD.U32 R22, RZ, RZ, UR23 ;  /* 0x00000017ff167e24 */ /* 0x000fe4000f8e00ff */
[----:B------:R-:W-:Y:S02]  /*7240*/  IMAD.MOV.U32 R4, RZ, RZ, R9 ;  /* 0x000000ffff047224 */ /* 0x000fe400078e0009 */
[----:B------:R-:W-:-:S02]  /*7250*/  IMAD.MOV.U32 R5, RZ, RZ, R3 ;  /* 0x000000ffff057224 */ /* 0x000fc400078e0003 */
[----:B------:R-:W-:Y:S02]  /*7260*/  IMAD.MOV.U32 R6, RZ, RZ, R13 ;  /* 0x000000ffff067224 */ /* 0x000fe400078e000d */
[----:B------:R-:W-:Y:S02]  /*7270*/  VIADD R24, R15, 0x40 ;  /* 0x000000400f187836 */ /* 0x000fe40000000000 */
[----:B------:R-:W-:-:S07]  /*7280*/  VIADD R25, R19, 0x40 ;  /* 0x0000004013197836 */ /* 0x000fce0000000000 */
.L_x_174:
[----:B------:R-:W0:Y:S01]  /*7290*/  S2R R21, SR_CgaCtaId ;  /* 0x0000000000157919 */ /* 0x000e220000008800 */
[----:B------:R-:W-:Y:S02]  /*72a0*/  MOV R12, 0x400 ;  /* 0x00000400000c7802 */ /* 0x000fe40000000f00 */
[----:B------:R-:W-:-:S13]  /*72b0*/  ISETP.NE.AND P1, PT, R0, RZ, PT ;  /* 0x000000ff0000720c */ /* 0x000fda0003f25270 */
[----:B------:R-:W1:Y:S01]  /*72c0*/  @!P1 LDC R14, c[0x0][0x500] ;  /* 0x00014000ff0e9b82 */ /* 0x000e620000000800 */
[----:B0-----:R-:W-:Y:S02]  /*72d0*/  LEA R23, R21, R12, 0x18 ;  /* 0x0000000c15177211 */ /* 0x001fe400078ec0ff */
[----:B------:R-:W-:-:S03]  /*72e0*/  SHF.L.U32 R12, R5, 0x1f, RZ ;  /* 0x0000001f050c7819 */ /* 0x000fc600000006ff */
[----:B------:R-:W-:-:S04]  /*72f0*/  IMAD R21, R6, 0x8, R23 ;  /* 0x0000000806157824 */ /* 0x000fc800078e0217 */
[----:B------:R-:W0:Y:S02]  /*7300*/  SYNCS.PHASECHK.TRANS64.TRYWAIT P0, [R21+URZ+0x38], R12 ;  /* 0x0000380c150075a7 */ /* 0x000e24000800017f */
[----:B01----:R-:W-:Y:S05]  /*7310*/  @!P0 BRA `(.L_x_172) ;  /* 0x0000001000248947 */ /* 0x003fea0003800000 */
.L_x_194:
[----:B0-----:R-:W-:Y:S01]  /*7320*/  PRMT R12, R10, 0x9910, RZ ;  /* 0x000099100a0c7816 */ /* 0x001fe200000000ff */
[----:B------:R0:W-:Y:S03]  /*7330*/  @!P1 SYNCS.ARRIVE.TRANS64 RZ, [R21+URZ], R14 ;  /* 0x0000000e15ff99a7 */ /* 0x0001e6000800003f */
[----:B------:R-:W-:-:S13]  /*7340*/  ISETP.NE.AND P0, PT, R12, 0x2, PT ;  /* 0x000000020c00780c */ /* 0x000fda0003f05270 */
[----:B0-----:R-:W-:Y:S05]  /*7350*/  @P0 BRA `(.L_x_173) ;  /* 0x0000000000040947 */ /* 0x001fea0003800000 */
[----:B------:R-:W-:Y:S01]  /*7360*/  BPT.TRAP 0x1 ;  /* 0x000000040000795c */ /* 0x000fe20000300000 */
.L_x_173:
[----:B------:R-:W-:Y:S01]  /*7370*/  R2UR UR5, R6 ;  /* 0x00000000060572ca */ /* 0x000fe200000e0000 */
[----:B------:R-:W-:Y:S01]  /*7380*/  UIADD3 UR14, UP0, UR42, 0xf0, URZ ;  /* 0x000000f02a0e7890 */ /* 0x000fe2000ff1e03f */
[----:B------:R-:W-:Y:S01]  /*7390*/  R2UR UR9, R23 ;  /* 0x00000000170972ca */ /* 0x000fe200000e0000 */
[----:B------:R-:W-:Y:S01]  /*73a0*/  UPRMT UR31, URZ, 0x5410, UR29 ;  /* 0x000054103f1f7896 */ /* 0x000fe2000800001d */
[----:B------:R-:W-:Y:S01]  /*73b0*/  R2UR UR33, R21 ;  /* 0x00000000152172ca */ /* 0x000fe200000e0000 */
[----:B------:R-:W-:Y:S01]  /*73c0*/  UIADD3.X UR15, URZ, UR43, URZ, UP0, !UPT ;  /* 0x0000002b3f0f7290 */ /* 0x000fe200087fe43f */
[----:B------:R-:W-:Y:S01]  /*73d0*/  R2UR UR35, R20 ;  /* 0x00000000142372ca */ /* 0x000fe200000e0000 */
[----:B------:R-:W-:Y:S01]  /*73e0*/  VIADD R4, R4, 0xffffffff ;  /* 0xffffffff04047836 */ /* 0x000fe20000000000 */
[----:B------:R-:W-:Y:S01]  /*73f0*/  R2UR UR36, R7 ;  /* 0x00000000072472ca */ /* 0x000fe200000e0000 */
[----:B------:R-:W-:Y:S01]  /*7400*/  UMOV UR6, 0x0 ;  /* 0x0000000000067882 */ /* 0x000fe20000000000 */
[----:B------:R-:W-:Y:S01]  /*7410*/  R2UR UR34, R15 ;  /* 0x000000000f2272ca */ /* 0x000fe200000e0000 */
[----:B------:R-:W-:Y:S01]  /*7420*/  UMOV UR7, 0x10000000 ;  /* 0x1000000000077882 */ /* 0x000fe20000000000 */
[----:B------:R-:W-:Y:S01]  /*7430*/  R2UR UR26, R24 ;  /* 0x00000000181a72ca */ /* 0x000fe200000e0000 */
[----:B------:R-:W-:Y:S01]  /*7440*/  USHF.L.U32 UR5, UR5, 0xd, URZ ;  /* 0x0000000d05057899 */ /* 0x000fe2000800063f */
[----:B------:R-:W-:Y:S01]  /*7450*/  R2UR UR19, R22 ;  /* 0x00000000161372ca */ /* 0x000fe200000e0000 */
[----:B------:R-:W-:Y:S01]  /*7460*/  UIADD3 UR4, UP1, UR42, 0x1f0, URZ ;  /* 0x000001f02a047890 */ /* 0x000fe2000ff3e03f */
[----:B------:R-:W-:Y:S01]  /*7470*/  R2UR UR18, R19 ;  /* 0x00000000131272ca */ /* 0x000fe200000e0000 */
[----:B------:R-:W-:Y:S01]  /*7480*/  ULEA UR8, UR37, UR5, 0xa ;  /* 0x0000000525087291 */ /* 0x000fe2000f8e503f */
[----:B------:R-:W-:Y:S01]  /*7490*/  R2UR UR10, R25 ;  /* 0x00000000190a72ca */ /* 0x000fe200000e0000 */
[----:B------:R-:W-:Y:S01]  /*74a0*/  ULOP3.LUT UR5, UR5, 0xc00, UR40, 0xf8, !UPT ;  /* 0x00000c0005057892 */ /* 0x000fe2000f8ef828 */
[----:B------:R-:W-:Y:S01]  /*74b0*/  ISETP.GT.AND P1, PT, R4, 0x1, PT ;  /* 0x000000010400780c */ /* 0x000fe20003f24270 */
[----:B------:R-:W-:Y:S01]  /*74c0*/  ULEA UR8, UR8, UR9, 0x1 ;  /* 0x0000000908087291 */ /* 0x000fe2000f8e083f */
[----:B------:R-:W-:Y:S01]  /*74d0*/  VIADD R6, R6, 0x1 ;  /* 0x0000000106067836 */ /* 0x000fe20000000000 */
[----:B------:R-:W-:Y:S01]  /*74e0*/  ULEA UR5, UR5, UR9, 0x1 ;  /* 0x0000000905057291 */ /* 0x000fe2000f8e083f */
[----:B------:R-:W-:Y:S01]  /*74f0*/  VIADD R22, R22, 0x40 ;  /* 0x0000004016167836 */ /* 0x000fe20000000000 */
[----:B------:R-:W-:Y:S01]  /*7500*/  UIADD3 UR32, UR8, 0x180, URZ ;  /* 0x0000018008207890 */ /* 0x000fe2000fffe03f */
[----:B------:R-:W-:Y:S01]  /*7510*/  VIADD R20, R20, 0x40 ;  /* 0x0000004014147836 */ /* 0x000fe20000000000 */
[----:B------:R-:W-:Y:S01]  /*7520*/  UIADD3 UR24, UR8, 0x2180, URZ ;  /* 0x0000218008187890 */ /* 0x000fe2000fffe03f */
[C---:B------:R-:W-:Y:S01]  /*7530*/  ISETP.NE.AND P0, PT, R6.reuse, 0x7, PT ;  /* 0x000000070600780c */ /* 0x040fe20003f05270 */
[----:B------:R-:W-:Y:S01]  /*7540*/  UMOV UR25, UR33 ;  /* 0x0000002100197c82 */ /* 0x000fe20008000000 */
[----:B------:R-:W-:Y:S01]  /*7550*/  UMOV UR27, UR35 ;  /* 0x00000023001b7c82 */ /* 0x000fe20008000000 */
[----:B------:R-:W-:Y:S01]  /*7560*/  UMOV UR28, UR36 ;  /* 0x00000024001c7c82 */ /* 0x000fe20008000000 */
[----:B------:R-:W-:Y:S01]  /*7570*/  UIADD3 UR16, UR5, 0x1c180, URZ ;  /* 0x0001c18005107890 */ /* 0x000fe2000fffe03f */
[----:B------:R-:W-:Y:S01]  /*7580*/  SEL R12, RZ, 0x1, P0 ;  /* 0x00000001ff0c7807 */ /* 0x000fe20000000000 */
[----:B------:R-:W-:Y:S01]  /*7590*/  UTMALDG.3D.MULTICAST [UR32], [UR14], UR31, desc[UR6] ;  /* 0x000006200e0073b4 */ /* 0x000fe2000801181f */
[----:B------:R-:W-:Y:S01]  /*75a0*/  UIADD3 UR8, UR5, 0x1e180, URZ ;  /* 0x0001e18005087890 */ /* 0x000fe2000fffe03f */
[----:B------:R-:W-:Y:S01]  /*75b0*/  SEL R6, R6, RZ, P0 ;  /* 0x000000ff06067207 */ /* 0x000fe20000000000 */
[----:B------:R-:W-:Y:S01]  /*75c0*/  UIADD3.X UR5, URZ, UR43, URZ, UP1, !UPT ;  /* 0x0000002b3f057290 */ /* 0x000fe20008ffe43f */
[----:B------:R-:W-:Y:S01]  /*75d0*/  LOP3.LUT R5, R5, R12, RZ, 0x3c, !PT ;  /* 0x0000000c05057212 */ /* 0x000fe200078e3cff */
[----:B------:R-:W-:Y:S01]  /*75e0*/  UMOV UR17, UR33 ;  /* 0x0000002100117c82 */ /* 0x000fe20008000000 */
[----:B------:R-:W-:Y:S01]  /*75f0*/  UMOV UR20, UR36 ;  /* 0x0000002400147c82 */ /* 0x000fe20008000000 */
[----:B------:R-:W-:Y:S01]  /*7600*/  UMOV UR9, UR33 ;  /* 0x0000002100097c82 */ /* 0x000fe20008000000 */
[----:B------:R0:W-:Y:S01]  /*7610*/  UTMALDG.3D.MULTICAST [UR24], [UR14], UR31, desc[UR6] ;  /* 0x000006180e0073b4 */ /* 0x0001e2000801181f */
[----:B------:R-:W-:Y:S01]  /*7620*/  UMOV UR11, UR19 ;  /* 0x00000013000b7c82 */ /* 0x000fe20008000000 */
[----:B------:R-:W-:Y:S01]  /*7630*/  UMOV UR12, UR36 ;  /* 0x00000024000c7c82 */ /* 0x000fe20008000000 */
[----:B0-----:R-:W-:-:S09]  /*7640*/  UPRMT UR14, URZ, 0x5410, UR30 ;  /* 0x000054103f0e7896 */ /* 0x001fd2000800001e */
[----:B------:R0:W-:Y:S01]  /*7650*/  UTMALDG.3D.MULTICAST [UR16], [UR4], UR14, desc[UR6] ;  /* 0x00000610040073b4 */ /* 0x0001e2000801180e */
[----:B------:R0:W-:Y:S02]  /*7660*/  UTMALDG.3D.MULTICAST [UR8], [UR4], UR14, desc[UR6] ;  /* 0x00000608040073b4 */ /* 0x0001e4000801180e */
[----:B0-----:R-:W-:Y:S05]  /*7670*/  @P1 BRA `(.L_x_174) ;  /* 0xfffffffc00041947 */ /* 0x001fea000383ffff */
.L_x_171:
[----:B------:R-:W-:Y:S05]  /*7680*/  BSYNC B1 ;  /* 0x0000000000017941 */ /* 0x000fea0003800000 */
.L_x_170:
[----:B------:R-:W-:Y:S01]  /*7690*/  LOP3.LUT P1, RZ, R11, 0xff, RZ, 0xc0, !PT ;  /* 0x000000ff0bff7812 */ /* 0x000fe2000782c0ff */
[C---:B------:R-:W-:Y:S01]  /*76a0*/  IMAD.IADD R13, R8.reuse, 0x1, R13 ;  /* 0x00000001080d7824 */ /* 0x040fe200078e020d */
[----:B------:R-:W-:Y:S01]  /*76b0*/  ULDC.64 UR4, c[0x0][0x650] ;  /* 0x0001940000047ab9 */ /* 0x000fe20000000a00 */
[C---:B------:R-:W-:Y:S01]  /*76c0*/  ISETP.GE.U32.AND P2, PT, R8.reuse, 0x7, PT ;  /* 0x000000070800780c */ /* 0x040fe20003f46070 */
[----:B------:R-:W-:Y:S01]  /*76d0*/  BSSY B1, `(.L_x_175) ;  /* 0x000006d000017945 */ /* 0x000fe20003800000 */
[C---:B------:R-:W-:Y:S01]  /*76e0*/  IMAD.WIDE.U32 R4, R13.reuse, 0x24924925, RZ ;  /* 0x249249250d047825 */ /* 0x040fe200078e00ff */
[----:B------:R-:W-:Y:S02]  /*76f0*/  ISETP.GT.U32.AND P0, PT, R13, 0x6, PT ;  /* 0x000000060d00780c */ /* 0x000fe40003f04070 */
[----:B------:R-:W-:Y:S01]  /*7700*/  PRMT R11, RZ, 0x7610, R11 ;  /* 0x00007610ff0b7816 */ /* 0x000fe2000000000b */
[----:B------:R-:W-:Y:S01]  /*7710*/  IMAD.MOV.U32 R12, RZ, RZ, -0x1 ;  /* 0xffffffffff0c7424 */ /* 0x000fe200078e00ff */
[----:B------:R-:W-:Y:S01]  /*7720*/  ISETP.LT.U32.AND P0, PT, R8, 0x7, P0 ;  /* 0x000000070800780c */ /* 0x000fe20000701070 */
[----:B------:R-:W-:-:S02]  /*7730*/  IMAD.MOV.U32 R19, RZ, RZ, -0x1 ;  /* 0xffffffffff137424 */ /* 0x000fc400078e00ff */
[----:B------:R-:W0:Y:S01]  /*7740*/  @P1 S2R R7, SR_CgaCtaId ;  /* 0x0000000000071919 */ /* 0x000e220000008800 */
[----:B------:R-:W-:Y:S02]  /*7750*/  SEL R4, RZ, 0x1, !P0 ;  /* 0x00000001ff047807 */ /* 0x000fe40004000000 */
[----:B------:R-:W-:Y:S02]  /*7760*/  IADD3 R16, P0, R16, UR38, RZ ;  /* 0x0000002610107c10 */ /* 0x000fe4000ff1e0ff */
[----:B------:R-:W-:Y:S02]  /*7770*/  @P1 MOV R6, 0x400 ;  /* 0x0000040000061802 */ /* 0x000fe40000000f00 */
[----:B------:R-:W-:Y:S02]  /*7780*/  IADD3.X R17, R17, UR41, RZ, P0, !PT ;  /* 0x0000002911117c10 */ /* 0x000fe400087fe4ff */
[----:B------:R-:W-:Y:S02]  /*7790*/  ISETP.GE.U32.AND P0, PT, R16, UR4, PT ;  /* 0x0000000410007c0c */ /* 0x000fe4000bf06070 */
[----:B------:R-:W-:-:S02]  /*77a0*/  LOP3.LUT R3, R3, R4, RZ, 0x3c, !PT ;  /* 0x0000000403037212 */ /* 0x000fc400078e3cff */
[----:B------:R-:W-:Y:S02]  /*77b0*/  ISETP.GE.U32.AND.EX P0, PT, R17, UR5, PT, P0 ;  /* 0x0000000511007c0c */ /* 0x000fe4000bf06100 */
[----:B0-----:R-:W-:Y:S01]  /*77c0*/  @P1 LEA R6, R7, R6, 0x18 ;  /* 0x0000000607061211 */ /* 0x001fe200078ec0ff */
[----:B------:R-:W-:-:S03]  /*77d0*/  IMAD.IADD R7, R13, 0x1, -R5 ;  /* 0x000000010d077824 */ /* 0x000fc600078e0a05 */
[----:B------:R0:W-:Y:S02]  /*77e0*/  @P1 SYNCS.ARRIVE.TRANS64.A1T0 RZ, [R6+URZ+0x88], RZ ;  /* 0x000088ff06ff19a7 */ /* 0x0001e4000810003f */
[----:B------:R-:W-:-:S04]  /*77f0*/  LEA.HI R7, R7, R5, RZ, 0x1f ;  /* 0x0000000507077211 */ /* 0x000fc800078ff8ff */
[----:B------:R-:W-:Y:S01]  /*7800*/  SHF.R.U32.HI R4, RZ, 0x2, R7 ;  /* 0x00000002ff047819 */ /* 0x000fe20000011607 */
[----:B------:R-:W-:-:S03]  /*7810*/  IMAD.MOV.U32 R7, RZ, RZ, -0x1 ;  /* 0xffffffffff077424 */ /* 0x000fc600078e00ff */
[--C-:B------:R-:W-:Y:S01]  /*7820*/  @P2 LOP3.LUT R3, R3, 0x1, R4.reuse, 0x78, !PT ;  /* 0x0000000103032812 */ /* 0x100fe200078e7804 */
[----:B------:R-:W-:Y:S01]  /*7830*/  IMAD R13, R4, -0x7, R13 ;  /* 0xfffffff9040d7824 */ /* 0x000fe200078e020d */
[----:B------:R-:W-:Y:S01]  /*7840*/  PRMT R4, RZ, 0x7610, R4 ;  /* 0x00007610ff047816 */ /* 0x000fe20000000004 */
[----:B0-----:R-:W-:Y:S06]  /*7850*/  @P0 BRA `(.L_x_176) ;  /* 0x0000000400500947 */ /* 0x001fec0003800000 */
[----:B------:R-:W0:Y:S01]  /*7860*/  S2R R15, SR_CTAID.X ;  /* 0x00000000000f7919 */ /* 0x000e220000002500 */
[----:B------:R-:W-:Y:S01]  /*7870*/  ULDC.64 UR4, c[0x0][0x628] ;  /* 0x00018a0000047ab9 */ /* 0x000fe20000000a00 */
[----:B------:R-:W1:Y:S01]  /*7880*/  LDC R20, c[0x0][0x144] ;  /* 0x00005100ff147b82 */ /* 0x000e620000000800 */
[----:B------:R-:W-:Y:S01]  /*7890*/  ISETP.NE.U32.AND P0, PT, RZ, UR4, PT ;  /* 0x00000004ff007c0c */ /* 0x000fe2000bf05070 */
[----:B------:R-:W2:Y:S01]  /*78a0*/  S2R R12, SR_CTAID.Y ;  /* 0x00000000000c7919 */ /* 0x000ea20000002600 */
[----:B------:R-:W-:Y:S01]  /*78b0*/  ULDC UR6, c[0x0][0x150] ;  /* 0x0000540000067ab9 */ /* 0x000fe20000000800 */
[----:B------:R-:W-:Y:S01]  /*78c0*/  ULDC UR7, c[0x0][0x630] ;  /* 0x00018c0000077ab9 */ /* 0x000fe20000000800 */
[----:B------:R-:W-:Y:S01]  /*78d0*/  ISETP.NE.AND.EX P0, PT, RZ, UR5, PT, P0 ;  /* 0x00000005ff007c0c */ /* 0x000fe2000bf05300 */
[----:B------:R-:W-:Y:S01]  /*78e0*/  IMAD.MOV.U32 R4, RZ, RZ, R16 ;  /* 0x000000ffff047224 */ /* 0x000fe200078e0010 */
[----:B0-----:R-:W-:-:S05]  /*78f0*/  I2FP.F32.U32 R5, R15 ;  /* 0x0000000f00057245 */ /* 0x001fca0000201000 */
[----:B------:R-:W-:Y:S01]  /*7900*/  FMUL R21, R5, UR6 ;  /* 0x0000000605157c20 */ /* 0x000fe20008400000 */
[----:B------:R-:W-:-:S05]  /*7910*/  IMAD.MOV.U32 R5, RZ, RZ, R17 ;  /* 0x000000ffff057224 */ /* 0x000fca00078e0011 */
[----:B--2---:R-:W-:Y:S05]  /*7920*/  @!P0 BRA `(.L_x_177) ;  /* 0x0000000000288947 */ /* 0x004fea0003800000 */
[----:B------:R-:W-:Y:S02]  /*7930*/  ULDC UR6, c[0x0][0x634] ;  /* 0x00018d0000067ab9 */ /* 0x000fe40000000800 */
[----:B------:R-:W-:-:S05]  /*7940*/  IADD3 R5, P0, R16, UR6, RZ ;  /* 0x0000000610057c10 */ /* 0x000fca000ff1e0ff */
[----:B------:R-:W-:-:S04]  /*7950*/  IMAD.X R19, RZ, RZ, R17, P0 ;  /* 0x000000ffff137224 */ /* 0x000fc800000e0611 */
[----:B------:R-:W-:-:S04]  /*7960*/  IMAD.WIDE.U32 R6, R19, UR4, RZ ;  /* 0x0000000413067c25 */ /* 0x000fc8000f8e00ff */
[----:B------:R-:W-:-:S04]  /*7970*/  IMAD.WIDE.U32 R6, P0, R5, UR5, R6 ;  /* 0x0000000505067c25 */ /* 0x000fc8000f800006 */
[----:B------:R-:W-:-:S04]  /*7980*/  IMAD.WIDE.U32 R4, R5, UR4, RZ ;  /* 0x0000000405047c25 */ /* 0x000fc8000f8e00ff */
[----:B------:R-:W-:Y:S01]  /*7990*/  IMAD.MOV.U32 R4, RZ, RZ, R7 ;  /* 0x000000ffff047224 */ /* 0x000fe200078e0007 */
[----:B------:R-:W-:Y:S01]  /*79a0*/  IADD3 RZ, P1, R5, R6, RZ ;  /* 0x0000000605ff7210 */ /* 0x000fe20007f3e0ff */
[----:B------:R-:W-:-:S04]  /*79b0*/  IMAD.X R5, RZ, RZ, RZ, P0 ;  /* 0x000000ffff057224 */ /* 0x000fc800000e06ff */
[----:B------:R-:W-:-:S08]  /*79c0*/  IMAD.WIDE.U32.X R4, R19, UR5, R4, P1 ;  /* 0x0000000513047c25 */ /* 0x000fd000088e0404 */
.L_x_177:
[--C-:B------:R-:W-:Y:S01]  /*79d0*/  SHF.R.U64 R14, R4, UR7, R5.reuse ;  /* 0x00000007040e7c19 */ /* 0x100fe20008001205 */
[----:B------:R-:W0:Y:S01]  /*79e0*/  F2I.U32.TRUNC.NTZ R21, R21 ;  /* 0x0000001500157305 */ /* 0x000e22000020f000 */
[----:B------:R-:W-:Y:S01]  /*79f0*/  SHF.R.U32.HI R4, RZ, UR7, R5 ;  /* 0x00000007ff047c19 */ /* 0x000fe20008011605 */
[----:B------:R-:W-:Y:S01]  /*7a00*/  ULDC.64 UR4, c[0x0][0x620] ;  /* 0x0001880000047ab9 */ /* 0x000fe20000000a00 */
[----:B------:R-:W-:Y:S01]  /*7a10*/  IADD3 R7, P0, RZ, -R14, RZ ;  /* 0x8000000eff077210 */ /* 0x000fe20007f1e0ff */
[----:B------:R-:W-:-:S04]  /*7a20*/  ULDC.64 UR6, c[0x0][0x640] ;  /* 0x0001900000067ab9 */ /* 0x000fc80000000a00 */
[----:B------:R-:W-:Y:S01]  /*7a30*/  IMAD.X R4, RZ, RZ, ~R4, P0 ;  /* 0x000000ffff047224 */ /* 0x000fe200000e0e04 */
[----:B------:R-:W-:-:S03]  /*7a40*/  ISETP.NE.U32.AND P0, PT, RZ, UR6, PT ;  /* 0x00000006ff007c0c */ /* 0x000fc6000bf05070 */
[----:B------:R-:W-:Y:S01]  /*7a50*/  IMAD R6, R4, UR4, RZ ;  /* 0x0000000404067c24 */ /* 0x000fe2000f8e02ff */
[----:B------:R-:W-:Y:S01]  /*7a60*/  ISETP.NE.AND.EX P0, PT, RZ, UR7, PT, P0 ;  /* 0x00000007ff007c0c */ /* 0x000fe2000bf05300 */
[----:B------:R-:W-:Y:S01]  /*7a70*/  IMAD.WIDE.U32 R4, R7, UR4, R16 ;  /* 0x0000000407047c25 */ /* 0x000fe2000f8e0010 */
[----:B------:R-:W-:-:S03]  /*7a80*/  ULDC UR4, c[0x0][0x618] ;  /* 0x0001860000047ab9 */ /* 0x000fc60000000800 */
[----:B------:R-:W-:Y:S01]  /*7a90*/  IMAD R7, R7, UR5, R6 ;  /* 0x0000000507077c24 */ /* 0x000fe2000f8e0206 */
[----:B------:R-:W-:Y:S01]  /*7aa0*/  ULDC UR5, c[0x0][0x154] ;  /* 0x0000550000057ab9 */ /* 0x000fe20000000800 */
[----:B0-----:R-:W-:Y:S02]  /*7ab0*/  IMAD.MOV R6, RZ, RZ, -R21 ;  /* 0x000000ffff067224 */ /* 0x001fe400078e0a15 */
[----:B------:R-:W0:Y:S01]  /*7ac0*/  LDC R21, c[0x0][0x148] ;  /* 0x00005200ff157b82 */ /* 0x000e220000000800 */
[----:B------:R-:W-:Y:S02]  /*7ad0*/  IMAD.IADD R5, R5, 0x1, R7 ;  /* 0x0000000105057824 */ /* 0x000fe400078e0207 */
[----:B-1----:R-:W-:Y:S01]  /*7ae0*/  IMAD R15, R20, R6, R15 ;  /* 0x00000006140f7224 */ /* 0x002fe200078e020f */
[----:B------:R-:W-:Y:S02]  /*7af0*/  I2FP.F32.U32 R6, R12 ;  /* 0x0000000c00067245 */ /* 0x000fe40000201000 */
[----:B------:R-:W-:-:S02]  /*7b00*/  SHF.R.U64 R19, R4, UR4, R5 ;  /* 0x0000000404137c19 */ /* 0x000fc40008001205 */
[----:B------:R-:W-:Y:S01]  /*7b10*/  SHF.R.U32.HI R4, RZ, UR4, R5 ;  /* 0x00000004ff047c19 */ /* 0x000fe20008011605 */
[----:B------:R-:W-:Y:S01]  /*7b20*/  FMUL R6, R6, UR5 ;  /* 0x0000000506067c20 */ /* 0x000fe20008400000 */
[----:B------:R-:W-:Y:S02]  /*7b30*/  ULDC UR4, c[0x0][0x608] ;  /* 0x0001820000047ab9 */ /* 0x000fe40000000800 */
[--C-:B------:R-:W-:Y:S01]  /*7b40*/  SHF.R.U64 R22, R19, UR4, R4.reuse ;  /* 0x0000000413167c19 */ /* 0x100fe20008001204 */
[----:B------:R1:W2:Y:S01]  /*7b50*/  F2I.U32.TRUNC.NTZ R24, R6 ;  /* 0x0000000600187305 */ /* 0x0002a2000020f000 */
[----:B------:R-:W-:Y:S01]  /*7b60*/  SHF.R.U32.HI R5, RZ, UR4, R4 ;  /* 0x00000004ff057c19 */ /* 0x000fe20008011604 */
[----:B------:R-:W-:-:S03]  /*7b70*/  ULDC UR4, c[0x0][0x658] ;  /* 0x0001960000047ab9 */ /* 0x000fc60000000800 */
[--C-:B------:R-:W-:Y:S02]  /*7b80*/  SHF.R.U64 R20, R22, UR4, R5.reuse ;  /* 0x0000000416147c19 */ /* 0x100fe40008001205 */
[----:B------:R-:W-:-:S03]  /*7b90*/  SHF.R.U32.HI R23, RZ, UR4, R5 ;  /* 0x00000004ff177c19 */ /* 0x000fc60008011605 */
[----:B------:R-:W-:Y:S02]  /*7ba0*/  IMAD.MOV.U32 R4, RZ, RZ, R20 ;  /* 0x000000ffff047224 */ /* 0x000fe400078e0014 */
[----:B------:R-:W-:Y:S01]  /*7bb0*/  IMAD.MOV.U32 R5, RZ, RZ, R23 ;  /* 0x000000ffff057224 */ /* 0x000fe200078e0017 */
[----:B-1----:R-:W-:Y:S06]  /*7bc0*/  @!P0 BRA `(.L_x_178) ;  /* 0x0000000000288947 */ /* 0x002fec0003800000 */
        /* <DEDUP_REMOVED lines=10> */
.L_x_178:
[----:B------:R-:W-:Y:S01]  /*7c70*/  ISETP.NE.AND P0, PT, R2, 0x1, PT ;  /* 0x000000010200780c */ /* 0x000fe20003f05270 */
[----:B------:R-:W-:Y:S01]  /*7c80*/  ULDC UR4, c[0x0][0x648] ;  /* 0x0001920000047ab9 */ /* 0x000fe20000000800 */
[----:B------:R-:W-:Y:S01]  /*7c90*/  LOP3.LUT R22, R22, UR22, RZ, 0xc0, !PT ;  /* 0x0000001616167c12 */ /* 0x000fe2000f8ec0ff */
[----:B--2---:R-:W-:Y:S01]  /*7ca0*/  IMAD.MOV R24, RZ, RZ, -R24 ;  /* 0x000000ffff187224 */ /* 0x004fe200078e0a18 */
[----:B------:R-:W-:Y:S01]  /*7cb0*/  SHF.R.U64 R5, R4, UR4, R5 ;  /* 0x0000000404057c19 */ /* 0x000fe20008001205 */
[----:B------:R-:W-:Y:S01]  /*7cc0*/  ULDC UR4, c[0x0][0x638] ;  /* 0x00018e0000047ab9 */ /* 0x000fe20000000800 */
[----:B------:R-:W-:Y:S01]  /*7cd0*/  LOP3.LUT R19, R19, UR13, RZ, 0xc0, !PT ;  /* 0x0000000d13137c12 */ /* 0x000fe2000f8ec0ff */
[----:B------:R-:W-:Y:S01]  /*7ce0*/  ULDC UR5, c[0x0][0x610] ;  /* 0x0001840000057ab9 */ /* 0x000fe20000000800 */
[----:B------:R-:W-:Y:S02]  /*7cf0*/  IMAD.MOV.U32 R4, RZ, RZ, 0x1 ;  /* 0x00000001ff047424 */ /* 0x000fe400078e00ff */
[----:B------:R-:W-:-:S02]  /*7d00*/  IMAD.MOV R7, RZ, RZ, -R5 ;  /* 0x000000ffff077224 */ /* 0x000fc400078e0a05 */
[----:B------:R-:W-:Y:S02]  /*7d10*/  IMAD R22, R5, UR21, R22 ;  /* 0x0000001505167c24 */ /* 0x000fe4000f8e0216 */
[----:B0-----:R-:W-:Y:S02]  /*7d20*/  @P0 IMAD R15, R21, R24, R12 ;  /* 0x00000018150f0224 */ /* 0x001fe400078e020c */
[----:B------:R-:W-:Y:S01]  /*7d30*/  IMAD R20, R7, UR4, R20 ;  /* 0x0000000407147c24 */ /* 0x000fe2000f8e0214 */
[----:B------:R-:W-:Y:S01]  /*7d40*/  ULDC UR4, c[0x0][0x600] ;  /* 0x0001800000047ab9 */ /* 0x000fe20000000800 */
[----:B------:R-:W-:Y:S02]  /*7d50*/  IMAD R15, R22, UR5, R15 ;  /* 0x00000005160f7c24 */ /* 0x000fe4000f8e020f */
[----:B------:R-:W-:Y:S02]  /*7d60*/  IMAD R20, R20, UR4, R19 ;  /* 0x0000000414147c24 */ /* 0x000fe4000f8e0213 */
[----:B------:R-:W-:-:S03]  /*7d70*/  IMAD.MOV.U32 R7, RZ, RZ, R14 ;  /* 0x000000ffff077224 */ /* 0x000fc600078e000e */
[----:B------:R-:W-:Y:S02]  /*7d80*/  SEL R19, R20, R15, !P0 ;  /* 0x0000000f14137207 */ /* 0x000fe40004000000 */
[----:B------:R-:W-:-:S07]  /*7d90*/  SEL R12, R15, R20, !P0 ;  /* 0x000000140f0c7207 */ /* 0x000fce0004000000 */
.L_x_176:
[----:B------:R-:W-:Y:S05]  /*7da0*/  BSYNC B1 ;  /* 0x0000000000017941 */ /* 0x000fea0003800000 */
.L_x_175:
[----:B------:R-:W-:-:S13]  /*7db0*/  LOP3.LUT P0, RZ, R4, 0xff, RZ, 0xc0, !PT ;  /* 0x000000ff04ff7812 */ /* 0x000fda000780c0ff */
[----:B------:R-:W-:Y:S05]  /*7dc0*/  @P0 BRA `(.L_x_179) ;  /* 0xfffffff000ec0947 */ /* 0x000fea000383ffff */
[----:B------:R-:W-:Y:S05]  /*7dd0*/  BSYNC B0 ;  /* 0x0000000000007941 */ /* 0x000fea0003800000 */
.L_x_168:
[----:B------:R-:W-:-:S03]  /*7de0*/  UMOV UR4, 0xffffffff ;  /* 0xffffffff00047882 */ /* 0x000fc60000000000 */
[----:B------:R-:W-:Y:S05]  /*7df0*/  BRA.DIV UR4, `(.L_x_180) ;  /* 0x0000000604807947 */ /* 0x000fea000b800000 */
[----:B------:R-:W-:-:S13]  /*7e00*/  ELECT P6, URZ, PT ;  /* 0x00000000003f782f */ /* 0x000fda00038c0000 */
.L_x_197:
[----:B------:R-:W-:Y:S04]  /*7e10*/  BSSY B0, `(.L_x_181) ;  /* 0x0000046000007945 */ /* 0x000fe80003800000 */
[----:B------:R-:W-:Y:S05]  /*7e20*/  @!P6 BRA `(.L_x_182) ;  /* 0x000000040010e947 */ /* 0x000fea0003800000 */
[----:B------:R-:W-:-:S04]  /*7e30*/  LOP3.LUT R18, R18, 0x2, RZ, 0xfc, !PT ;  /* 0x0000000212127812 */ /* 0x000fc800078efcff */
[----:B------:R-:W-:-:S13]  /*7e40*/  ISETP.NE.AND P0, PT, R18, 0x3, PT ;  /* 0x000000031200780c */ /* 0x000fda0003f05270 */
[----:B------:R-:W-:Y:S05]  /*7e50*/  @!P0 BRA `(.L_x_183) ;  /* 0x0000000000048947 */ /* 0x000fea0003800000 */
[----:B------:R-:W-:Y:S01]  /*7e60*/  BPT.TRAP 0x1 ;  /* 0x000000040000795c */ /* 0x000fe20000300000 */
.L_x_183:
[----:B------:R-:W0:Y:S01]  /*7e70*/  S2R R5, SR_CgaCtaId ;  /* 0x0000000000057919 */ /* 0x000e220000008800 */
[----:B------:R-:W-:Y:S02]  /*7e80*/  MOV R0, 0x400 ;  /* 0x0000040000007802 */ /* 0x000fe40000000f00 */
[----:B------:R-:W-:Y:S02]  /*7e90*/  SHF.L.U32 R4, R3, 0x1f, RZ ;  /* 0x0000001f03047819 */ /* 0x000fe400000006ff */
[----:B0-----:R-:W-:-:S05]  /*7ea0*/  LEA R0, R5, R0, 0x18 ;  /* 0x0000000005007211 */ /* 0x001fca00078ec0ff */
[----:B------:R-:W-:-:S04]  /*7eb0*/  VIADD R0, R0, 0x38 ;  /* 0x0000003800007836 */ /* 0x000fc80000000000 */
[C---:B------:R-:W-:Y:S02]  /*7ec0*/  IMAD R7, R13.reuse, 0x8, R0 ;  /* 0x000000080d077824 */ /* 0x040fe400078e0200 */
[----:B------:R-:W-:Y:S02]  /*7ed0*/  VIADD R13, R13, 0x1 ;  /* 0x000000010d0d7836 */ /* 0x000fe40000000000 */
[----:B------:R-:W0:Y:S03]  /*7ee0*/  SYNCS.PHASECHK.TRANS64.TRYWAIT P0, [R7+URZ], R4 ;  /* 0x00000004070075a7 */ /* 0x000e26000800017f */
[----:B------:R-:W-:-:S04]  /*7ef0*/  ISETP.NE.AND P1, PT, R13, 0x7, PT ;  /* 0x000000070d00780c */ /* 0x000fc80003f25270 */
[----:B------:R-:W-:Y:S02]  /*7f00*/  SEL R2, RZ, 0x1, P1 ;  /* 0x00000001ff027807 */ /* 0x000fe40000800000 */
[----:B------:R-:W-:Y:S02]  /*7f10*/  SEL R13, R13, RZ, P1 ;  /* 0x000000ff0d0d7207 */ /* 0x000fe40000800000 */
[----:B------:R-:W-:-:S03]  /*7f20*/  LOP3.LUT R6, R3, R2, RZ, 0x3c, !PT ;  /* 0x0000000203067212 */ /* 0x000fc600078e3cff */
[----:B------:R-:W-:Y:S01]  /*7f30*/  IMAD R8, R13, 0x8, R0 ;  /* 0x000000080d087824 */ /* 0x000fe200078e0200 */
[----:B------:R-:W-:Y:S01]  /*7f40*/  SHF.L.U32 R5, R6, 0x1f, RZ ;  /* 0x0000001f06057819 */ /* 0x000fe200000006ff */
[----:B0-----:R-:W-:Y:S06]  /*7f50*/  @!P0 BRA `(.L_x_184) ;  /* 0x0000000400488947 */ /* 0x001fec0003800000 */
.L_x_198:
[----:B------:R-:W1:Y:S01]  /*7f60*/  SYNCS.PHASECHK.TRANS64.TRYWAIT P0, [R8+URZ], R5 ;  /* 0x00000005080075a7 */ /* 0x000e62000800017f */
[----:B------:R-:W-:-:S05]  /*7f70*/  VIADD R2, R13, 0x1 ;  /* 0x000000010d027836 */ /* 0x000fca0000000000 */
[----:B------:R-:W-:-:S04]  /*7f80*/  ISETP.NE.AND P1, PT, R2, 0x7, PT ;  /* 0x000000070200780c */ /* 0x000fc80003f25270 */
[----:B------:R-:W-:Y:S02]  /*7f90*/  SEL R3, RZ, 0x1, P1 ;  /* 0x00000001ff037807 */ /* 0x000fe40000800000 */
[----:B0-----:R-:W-:Y:S02]  /*7fa0*/  SEL R7, R2, RZ, P1 ;  /* 0x000000ff02077207 */ /* 0x001fe40000800000 */
[----:B------:R-:W-:-:S03]  /*7fb0*/  LOP3.LUT R6, R6, R3, RZ, 0x3c, !PT ;  /* 0x0000000306067212 */ /* 0x000fc600078e3cff */
[----:B------:R-:W-:Y:S01]  /*7fc0*/  IMAD R9, R7, 0x8, R0 ;  /* 0x0000000807097824 */ /* 0x000fe200078e0200 */
[----:B------:R-:W-:Y:S01]  /*7fd0*/  SHF.L.U32 R4, R6, 0x1f, RZ ;  /* 0x0000001f06047819 */ /* 0x000fe200000006ff */
[----:B-1----:R-:W-:Y:S06]  /*7fe0*/  @!P0 BRA `(.L_x_185) ;  /* 0x0000000400388947 */ /* 0x002fec0003800000 */
.L_x_199:
[----:B------:R-:W1:Y:S01]  /*7ff0*/  SYNCS.PHASECHK.TRANS64.TRYWAIT P0, [R9+URZ], R4 ;  /* 0x00000004090075a7 */ /* 0x000e62000800017f */
[----:B------:R-:W-:-:S05]  /*8000*/  VIADD R2, R7, 0x1 ;  /* 0x0000000107027836 */ /* 0x000fca0000000000 */
[----:B------:R-:W-:-:S04]  /*8010*/  ISETP.NE.AND P1, PT, R2, 0x7, PT ;  /* 0x000000070200780c */ /* 0x000fc80003f25270 */
[----:B------:R-:W-:Y:S02]  /*8020*/  SEL R3, RZ, 0x1, P1 ;  /* 0x00000001ff037807 */ /* 0x000fe40000800000 */
[----:B------:R-:W-:Y:S02]  /*8030*/  SEL R7, R2, RZ, P1 ;  /* 0x000000ff02077207 */ /* 0x000fe40000800000 */
[----:B------:R-:W-:-:S03]  /*8040*/  LOP3.LUT R6, R6, R3, RZ, 0x3c, !PT ;  /* 0x0000000306067212 */ /* 0x000fc600078e3cff */
[----:B0-----:R-:W-:Y:S01]  /*8050*/  IMAD R8, R7, 0x8, R0 ;  /* 0x0000000807087824 */ /* 0x001fe200078e0200 */
[----:B------:R-:W-:Y:S01]  /*8060*/  SHF.L.U32 R5, R6, 0x1f, RZ ;  /* 0x0000001f06057819 */ /* 0x000fe200000006ff */
[----:B-1----:R-:W-:Y:S06]  /*8070*/  @!P0 BRA `(.L_x_186) ;  /* 0x0000000400288947 */ /* 0x002fec0003800000 */
.L_x_200:
        /* <DEDUP_REMOVED lines=9> */
.L_x_201:
[----:B------:R-:W1:Y:S01]  /*8110*/  SYNCS.PHASECHK.TRANS64.TRYWAIT P0, [R9+URZ], R4 ;  /* 0x00000004090075a7 */ /* 0x000e62000800017f */
[----:B------:R-:W-:-:S05]  /*8120*/  VIADD R2, R7, 0x1 ;  /* 0x0000000107027836 */ /* 0x000fca0000000000 */
[----:B------:R-:W-:-:S04]  /*8130*/  ISETP.NE.AND P1, PT, R2, 0x7, PT ;  /* 0x000000070200780c */ /* 0x000fc80003f25270 */
[----:B------:R-:W-:Y:S02]  /*8140*/  SEL R3, RZ, 0x1, P1 ;  /* 0x00000001ff037807 */ /* 0x000fe40000800000 */
[----:B------:R-:W-:Y:S02]  /*8150*/  SEL R7, R2, RZ, P1 ;  /* 0x000000ff02077207 */ /* 0x000fe40000800000 */
[----:B------:R-:W-:-:S03]  /*8160*/  LOP3.LUT R11, R6, R3, RZ, 0x3c, !PT ;  /* 0x00000003060b7212 */ /* 0x000fc600078e3cff */
[----:B------:R-:W-:Y:S01]  /*8170*/  IMAD R6, R7, 0x8, R0 ;  /* 0x0000000807067824 */ /* 0x000fe200078e0200 */
[----:B0-----:R-:W-:Y:S01]  /*8180*/  SHF.L.U32 R5, R11, 0x1f, RZ ;  /* 0x0000001f0b057819 */ /* 0x001fe200000006ff */
[----:B-1----:R-:W-:Y:S06]  /*8190*/  @!P0 BRA `(.L_x_188) ;  /* 0x0000000400088947 */ /* 0x002fec0003800000 */
.L_x_202:
[----:B------:R-:W1:Y:S01]  /*81a0*/  SYNCS.PHASECHK.TRANS64.TRYWAIT P0, [R6+URZ], R5 ;  /* 0x00000005060075a7 */ /* 0x000e62000800017f */
[----:B------:R-:W-:-:S05]  /*81b0*/  VIADD R2, R7, 0x1 ;  /* 0x0000000107027836 */ /* 0x000fca0000000000 */
[----:B------:R-:W-:-:S04]  /*81c0*/  ISETP.NE.AND P1, PT, R2, 0x7, PT ;  /* 0x000000070200780c */ /* 0x000fc80003f25270 */
[----:B0-----:R-:W-:Y:S02]  /*81d0*/  SEL R4, RZ, 0x1, P1 ;  /* 0x00000001ff047807 */ /* 0x001fe40000800000 */
[----:B------:R-:W-:Y:S02]  /*81e0*/  SEL R3, R2, RZ, P1 ;  /* 0x000000ff02037207 */ /* 0x000fe40000800000 */
[----:B------:R-:W-:Y:S01]  /*81f0*/  LOP3.LUT R4, R11, R4, RZ, 0x3c, !PT ;  /* 0x000000040b047212 */ /* 0x000fe200078e3cff */
[----:B-1----:R-:W-:Y:S06]  /*8200*/  @!P0 BRA `(.L_x_189) ;  /* 0x0000000400008947 */ /* 0x002fec0003800000 */
.L_x_203:
[----:B------:R-:W-:Y:S01]  /*8210*/  IMAD R3, R3, 0x8, R0 ;  /* 0x0000000803037824 */ /* 0x000fe200078e0200 */
[----:B------:R-:W-:-:S07]  /*8220*/  SHF.L.U32 R0, R4, 0x1f, RZ ;  /* 0x0000001f04007819 */ /* 0x000fce00000006ff */
.L_x_190:
[----:B-1----:R1:W2:Y:S02]  /*8230*/  SYNCS.PHASECHK.TRANS64.TRYWAIT P0, [R3+URZ], R0 ;  /* 0x00000000030075a7 */ /* 0x0022a4000800017f */
[----:B--2---:R-:W-:Y:S05]  /*8240*/  @!P0 NANOSLEEP.SYNCS 0x989680 ;  /* 0x009896800000895d */ /* 0x004fea0003900000 */
[----:B------:R-:W2:Y:S02]  /*8250*/  @!P0 SYNCS.PHASECHK.TRANS64 P0, [R3+URZ], R0 ;  /* 0x00000000030085a7 */ /* 0x000ea4000800007f */
[----:B--2---:R-:W-:Y:S05]  /*8260*/  @!P0 BRA `(.L_x_190) ;  /* 0xfffffffc00f08947 */ /* 0x004fea000383ffff */
.L_x_182:
[----:B------:R-:W-:Y:S05]  /*8270*/  BSYNC B0 ;  /* 0x0000000000007941 */ /* 0x000fea0003800000 */
.L_x_181:
[----:B------:R-:W-:Y:S05]  /*8280*/  EXIT ;  /* 0x000000000000794d */ /* 0x000fea0003800000 */
.L_x_21:
[----:B-1----:R1:W2:Y:S02]  /*8290*/  SYNCS.PHASECHK.TRANS64.TRYWAIT P1, [R3+URZ], R0 ;  /* 0x00000000030075a7 */ /* 0x0022a4000802017f */
[----:B--2---:R-:W-:Y:S05]  /*82a0*/  @!P1 NANOSLEEP.SYNCS 0x989680 ;  /* 0x009896800000995d */ /* 0x004fea0003900000 */
[----:B------:R-:W2:Y:S02]  /*82b0*/  @!P1 SYNCS.PHASECHK.TRANS64 P1, [R3+URZ], R0 ;  /* 0x00000000030095a7 */ /* 0x000ea4000802007f */
[----:B--2---:R-:W-:Y:S05]  /*82c0*/  @!P1 BRA `(.L_x_21) ;  /* 0xfffffffc00f09947 */ /* 0x004fea000383ffff */
[----:B------:R-:W-:Y:S05]  /*82d0*/  BRA `(.L_x_20) ;  /* 0xffffff9400507947 */ /* 0x000fea000383ffff */
.L_x_26:
[----:B-1----:R1:W2:Y:S02]  /*82e0*/  SYNCS.PHASECHK.TRANS64.TRYWAIT P1, [R5+URZ], R4 ;  /* 0x00000004050075a7 */ /* 0x0022a4000802017f */
[----:B--2---:R-:W-:Y:S05]  /*82f0*/  @!P1 NANOSLEEP.SYNCS 0x989680 ;  /* 0x009896800000995d */ /* 0x004fea0003900000 */
[----:B------:R-:W2:Y:S02]  /*8300*/  @!P1 SYNCS.PHASECHK.TRANS64 P1, [R5+URZ], R4 ;  /* 0x00000004050095a7 */ /* 0x000ea4000802007f */
[----:B--2---:R-:W-:Y:S05]  /*8310*/  @!P1 BRA `(.L_x_26) ;  /* 0xfffffffc00f09947 */ /* 0x004fea000383ffff */
[----:B------:R-:W-:Y:S05]  /*8320*/  BRA `(.L_x_25) ;  /* 0xffffff98002c7947 */ /* 0x000fea000383ffff */
.L_x_169:
[----:B------:R-:W-:Y:S01]  /*8330*/  BSSY B1, `(.L_x_191) ;  /* 0x0000006000017945 */ /* 0x000fe20003800000 */
[----:B------:R-:W-:-:S07]  /*8340*/  IMAD.MOV.U32 R15, RZ, RZ, -0x1 ;  /* 0xffffffffff0f7424 */ /* 0x000fce00078e00ff */
[----:B------:R-:W-:Y:S05]  /*8350*/  WARPSYNC.COLLECTIVE R15, `(.L_x_192) ;  /* 0x000000000f0c7348 */ /* 0x000fea0003c00000 */
[----:B------:R-:W-:Y:S02]  /*8360*/  ELECT P6, UR62, PT ;  /* 0x00000000003e782f */ /* 0x000fe400038c0000 */
[----:B------:R-:W-:Y:S01]  /*8370*/  MOV R14, UR62 ;  /* 0x0000003e000e7c02 */ /* 0x000fe20008000f00 */
[----:B------:R-:W-:Y:S10]  /*8380*/  ENDCOLLECTIVE ;  /* 0x000000000000791b */ /* 0x000ff40003800000 */
.L_x_192:
[----:B------:R-:W-:Y:S05]  /*8390*/  BSYNC B1 ;  /* 0x0000000000017941 */ /* 0x000fea0003800000 */
.L_x_191:
[----:B------:R-:W-:Y:S05]  /*83a0*/  BRA `(.L_x_193) ;  /* 0xffffffec00807947 */ /* 0x000fea000383ffff */
.L_x_172:
[----:B0-----:R0:W1:Y:S02]  /*83b0*/  SYNCS.PHASECHK.TRANS64.TRYWAIT P0, [R21+URZ+0x38], R12 ;  /* 0x0000380c150075a7 */ /* 0x001064000800017f */
[----:B-1----:R-:W-:Y:S05]  /*83c0*/  @!P0 NANOSLEEP.SYNCS 0x989680 ;  /* 0x009896800000895d */ /* 0x002fea0003900000 */
[----:B------:R-:W1:Y:S02]  /*83d0*/  @!P0 SYNCS.PHASECHK.TRANS64 P0, [R21+URZ+0x38], R12 ;  /* 0x0000380c150085a7 */ /* 0x000e64000800007f */
[----:B-1----:R-:W-:Y:S05]  /*83e0*/  @!P0 BRA `(.L_x_172) ;  /* 0xfffffffc00f08947 */ /* 0x002fea000383ffff */
[----:B------:R-:W-:Y:S05]  /*83f0*/  BRA `(.L_x_194) ;  /* 0xffffffec00c87947 */ /* 0x000fea000383ffff */
.L_x_180:
[----:B------:R-:W-:Y:S01]  /*8400*/  BSSY B0, `(.L_x_195) ;  /* 0x0000006000007945 */ /* 0x000fe20003800000 */
[----:B------:R-:W-:-:S07]  /*8410*/  IMAD.MOV.U32 R15, RZ, RZ, -0x1 ;  /* 0xffffffffff0f7424 */ /* 0x000fce00078e00ff */
[----:B------:R-:W-:Y:S05]  /*8420*/  WARPSYNC.COLLECTIVE R15, `(.L_x_196) ;  /* 0x000000000f0c7348 */ /* 0x000fea0003c00000 */
[----:B------:R-:W-:Y:S02]  /*8430*/  ELECT P6, UR62, PT ;  /* 0x00000000003e782f */ /* 0x000fe400038c0000 */
[----:B------:R-:W-:Y:S01]  /*8440*/  MOV R14, UR62 ;  /* 0x0000003e000e7c02 */ /* 0x000fe20008000f00 */
[----:B------:R-:W-:Y:S10]  /*8450*/  ENDCOLLECTIVE ;  /* 0x000000000000791b */ /* 0x000ff40003800000 */
.L_x_196:
[----:B------:R-:W-:Y:S05]  /*8460*/  BSYNC B0 ;  /* 0x0000000000007941 */ /* 0x000fea0003800000 */
.L_x_195:
[----:B------:R-:W-:Y:S05]  /*8470*/  BRA `(.L_x_197) ;  /* 0xfffffff800647947 */ /* 0x000fea000383ffff */
.L_x_184:
[----:B0-----:R0:W1:Y:S02]  /*8480*/  SYNCS.PHASECHK.TRANS64.TRYWAIT P0, [R7+URZ], R4 ;  /* 0x00000004070075a7 */ /* 0x001064000800017f */
[----:B-1----:R-:W-:Y:S05]  /*8490*/  @!P0 NANOSLEEP.SYNCS 0x989680 ;  /* 0x009896800000895d */ /* 0x002fea0003900000 */
[----:B------:R-:W1:Y:S02]  /*84a0*/  @!P0 SYNCS.PHASECHK.TRANS64 P0, [R7+URZ], R4 ;  /* 0x00000004070085a7 */ /* 0x000e64000800007f */
[----:B-1----:R-:W-:Y:S05]  /*84b0*/  @!P0 BRA `(.L_x_184) ;  /* 0xfffffffc00f08947 */ /* 0x002fea000383ffff */
[----:B------:R-:W-:Y:S05]  /*84c0*/  BRA `(.L_x_198) ;  /* 0xfffffff800a47947 */ /* 0x000fea000383ffff */
.L_x_185:
[----:B0-----:R0:W1:Y:S02]  /*84d0*/  SYNCS.PHASECHK.TRANS64.TRYWAIT P0, [R8+URZ], R5 ;  /* 0x00000005080075a7 */ /* 0x001064000800017f */
[----:B-1----:R-:W-:Y:S05]  /*84e0*/  @!P0 NANOSLEEP.SYNCS 0x989680 ;  /* 0x009896800000895d */ /* 0x002fea0003900000 */
[----:B------:R-:W1:Y:S02]  /*84f0*/  @!P0 SYNCS.PHASECHK.TRANS64 P0, [R8+URZ], R5 ;  /* 0x00000005080085a7 */ /* 0x000e64000800007f */
[----:B-1----:R-:W-:Y:S05]  /*8500*/  @!P0 BRA `(.L_x_185) ;  /* 0xfffffffc00f08947 */ /* 0x002fea000383ffff */
[----:B------:R-:W-:Y:S05]  /*8510*/  BRA `(.L_x_199) ;  /* 0xfffffff800b47947 */ /* 0x000fea000383ffff */
.L_x_186:
[----:B0-----:R0:W1:Y:S02]  /*8520*/  SYNCS.PHASECHK.TRANS64.TRYWAIT P0, [R9+URZ], R4 ;  /* 0x00000004090075a7 */ /* 0x001064000800017f */
[----:B-1----:R-:W-:Y:S05]  /*8530*/  @!P0 NANOSLEEP.SYNCS 0x989680 ;  /* 0x009896800000895d */ /* 0x002fea0003900000 */
[----:B------:R-:W1:Y:S02]  /*8540*/  @!P0 SYNCS.PHASECHK.TRANS64 P0, [R9+URZ], R4 ;  /* 0x00000004090085a7 */ /* 0x000e64000800007f */
[----:B-1----:R-:W-:Y:S05]  /*8550*/  @!P0 BRA `(.L_x_186) ;  /* 0xfffffffc00f08947 */ /* 0x002fea000383ffff */
[----:B------:R-:W-:Y:S05]  /*8560*/  BRA `(.L_x_200) ;  /* 0xfffffff800c47947 */ /* 0x000fea000383ffff */
.L_x_187:
[----:B0-----:R0:W1:Y:S02]  /*8570*/  SYNCS.PHASECHK.TRANS64.TRYWAIT P0, [R8+URZ], R5 ;  /* 0x00000005080075a7 */ /* 0x001064000800017f */
[----:B-1----:R-:W-:Y:S05]  /*8580*/  @!P0 NANOSLEEP.SYNCS 0x989680 ;  /* 0x009896800000895d */ /* 0x002fea0003900000 */
[----:B------:R-:W1:Y:S02]  /*8590*/  @!P0 SYNCS.PHASECHK.TRANS64 P0, [R8+URZ], R5 ;  /* 0x00000005080085a7 */ /* 0x000e64000800007f */
[----:B-1----:R-:W-:Y:S05]  /*85a0*/  @!P0 BRA `(.L_x_187) ;  /* 0xfffffffc00f08947 */ /* 0x002fea000383ffff */
[----:B------:R-:W-:Y:S05]  /*85b0*/  BRA `(.L_x_201) ;  /* 0xfffffff800d47947 */ /* 0x000fea000383ffff */
.L_x_188:
[----:B0-----:R0:W1:Y:S02]  /*85c0*/  SYNCS.PHASECHK.TRANS64.TRYWAIT P0, [R9+URZ], R4 ;  /* 0x00000004090075a7 */ /* 0x001064000800017f */
[----:B-1----:R-:W-:Y:S05]  /*85d0*/  @!P0 NANOSLEEP.SYNCS 0x989680 ;  /* 0x009896800000895d */ /* 0x002fea0003900000 */
[----:B------:R-:W1:Y:S02]  /*85e0*/  @!P0 SYNCS.PHASECHK.TRANS64 P0, [R9+URZ], R4 ;  /* 0x00000004090085a7 */ /* 0x000e64000800007f */
[----:B-1----:R-:W-:Y:S05]  /*85f0*/  @!P0 BRA `(.L_x_188) ;  /* 0xfffffffc00f08947 */ /* 0x002fea000383ffff */
[----:B------:R-:W-:Y:S05]  /*8600*/  BRA `(.L_x_202) ;  /* 0xfffffff800e47947 */ /* 0x000fea000383ffff */
.L_x_189:
[----:B0-----:R0:W1:Y:S02]  /*8610*/  SYNCS.PHASECHK.TRANS64.TRYWAIT P0, [R6+URZ], R5 ;  /* 0x00000005060075a7 */ /* 0x001064000800017f */
[----:B-1----:R-:W-:Y:S05]  /*8620*/  @!P0 NANOSLEEP.SYNCS 0x989680 ;  /* 0x009896800000895d */ /* 0x002fea0003900000 */
[----:B------:R-:W1:Y:S02]  /*8630*/  @!P0 SYNCS.PHASECHK.TRANS64 P0, [R6+URZ], R5 ;  /* 0x00000005060085a7 */ /* 0x000e64000800007f */
[----:B-1----:R-:W-:Y:S05]  /*8640*/  @!P0 BRA `(.L_x_189) ;  /* 0xfffffffc00f08947 */ /* 0x002fea000383ffff */
[----:B------:R-:W-:Y:S05]  /*8650*/  BRA `(.L_x_203) ;  /* 0xfffffff800ec7947 */ /* 0x000fea000383ffff */
.L_x_204:
[----:B------:R-:W-:-:S00]  /*8660*/  BRA `(.L_x_204) ;  /* 0xfffffffc00fc7947 */ /* 0x000fc0000383ffff */
[----:B------:R-:W-:-:S00]  /*8670*/  NOP ;  /* 0x0000000000007918 */ /* 0x000fc00000000000 */
        /* <DEDUP_REMOVED lines=8> */
.L_x_205:


//--------------------- .nv.global.init           --------------------------
	.section	.nv.global.init,"aw",@progbits
.nv.global.init:
	.type		$str$22,@object
	.size		$str$22,($str$23 - $str$22)
$str$22:
        /*0000*/ 	.byte	0x6b, 0x5f, 0x74, 0x69, 0x6c, 0x65, 0x5f, 0x63, 0x6f, 0x75, 0x6e, 0x74, 0x20, 0x3e, 0x3d, 0x20
        /*0010*/ 	.byte	0x31, 0x00
	.type		$str$23,@object
	.size		$str$23,(__unnamed_1 - $str$23)
$str$23:
        /*0012*/ 	.byte	0x2f, 0x74, 0x6d, 0x70, 0x2f, 0x63, 0x75, 0x74, 0x6c, 0x61, 0x73, 0x73, 0x5f, 0x73, 0x77, 0x65
        /*0022*/ 	.byte	0x65, 0x70, 0x5f, 0x73, 0x72, 0x63, 0x2f, 0x69, 0x6e, 0x63, 0x6c, 0x75, 0x64, 0x65, 0x2f, 0x63
        /*0032*/ 	.byte	0x75, 0x74, 0x6c, 0x61, 0x73, 0x73, 0x2f, 0x67, 0x65, 0x6d, 0x6d, 0x2f, 0x63, 0x6f, 0x6c, 0x6c
        /*0042*/ 	.byte	0x65, 0x63, 0x74, 0x69, 0x76, 0x65, 0x2f, 0x73, 0x6d, 0x39, 0x30, 0x5f, 0x6d, 0x6d, 0x61, 0x5f
        /*0052*/ 	.byte	0x74, 0x6d, 0x61, 0x5f, 0x67, 0x6d, 0x6d, 0x61, 0x5f, 0x73, 0x73, 0x5f, 0x77, 0x61, 0x72, 0x70
        /*0062*/ 	.byte	0x73, 0x70, 0x65, 0x63, 0x69, 0x61, 0x6c, 0x69, 0x7a, 0x65, 0x64, 0x2e, 0x68, 0x70, 0x70, 0x00
	.type		__unnamed_1,@object
	.size		__unnamed_1,(.L_0 - __unnamed_1)
__unnamed_1:
        /*0072*/ 	.byte	0x76, 0x6f, 0x69, 0x64, 0x20, 0x63, 0x75, 0x74, 0x6c, 0x61, 0x73, 0x73, 0x3a, 0x3a, 0x67, 0x65
        /* <DEDUP_REMOVED lines=181> */
        /*0bd2*/ 	.byte	0x00
.L_0:


//--------------------- .nv.shared._ZN7cutlass13device_kernelINS_4gemm6kernel13GemmUniversalIN4cute5tupleIJiiiiEEENS1_10collective13CollectiveMmaINS1_34MainloopSm90TmaGmmaWarpSpecializedILi7ENS5_IJNS4_1CILi4EEESB_NSA_ILi1EEEEEENS1_35KernelTmaWarpSpecializedCooperativeEEENS5_IJNSA_ILi128EEESG_NSA_ILi64EEEEEENS_6half_tENS5_IJSC_llEEESJ_SK_NS4_8TiledMMAINS4_8MMA_AtomIJNS4_4SM904GMMA26MMA_64x128x16_F32F16F16_SSILNSO_5MajorE1ELSQ_1ELNSO_7ScaleInE1ELSR_1EEEEEENS4_6LayoutINS5_IJNSA_ILi2EEESC_SC_EEENS5_IJSC_NSA_ILi0EEESX_EEEEENS5_IJNS4_10UnderscoreES10_S10_EEEEENS4_23SM90_TMA_LOAD_MULTICASTENS4_14ComposedLayoutINS4_7SwizzleILi3ELi4ELi3EEENS4_18smem_ptr_flag_bitsILi16EEENSU_INS5_IJSH_NSA_ILi8EEEEEENS5_IJSC_SH_EEEEEEEvNS4_8identityES13_S1D_vS1E_EENS_8epilogue10collective6detail29Sm90TmaWarpSpecializedAdapterINS1H_15DefaultEpilogueISJ_NS5_IJlSC_lEEES1L_NS1G_6thread17LinearCombinationISJ_Li1EffLNS1M_9ScaleType4KindE0ELNS_15FloatRoundStyleE2ESJ_EENS1_15EpilogueDefaultEEEEEvvEEEEvNT_6ParamsE --------------------------
	.section	.nv.shared._ZN7cutlass13device_kernelINS_4gemm6kernel13GemmUniversalIN4cute5tupleIJiiiiEEENS1_10collective13CollectiveMmaINS1_34MainloopSm90TmaGmmaWarpSpecializedILi7ENS5_IJNS4_1CILi4EEESB_NSA_ILi1EEEEEENS1_35KernelTmaWarpSpecializedCooperativeEEENS5_IJNSA_ILi128EEESG_NSA_ILi64EEEEEENS_6half_tENS5_IJSC_llEEESJ_SK_NS4_8TiledMMAINS4_8MMA_AtomIJNS4_4SM904GMMA26MMA_64x128x16_F32F16F16_SSILNSO_5MajorE1ELSQ_1ELNSO_7ScaleInE1ELSR_1EEEEEENS4_6LayoutINS5_IJNSA_ILi2EEESC_SC_EEENS5_IJSC_NSA_ILi0EEESX_EEEEENS5_IJNS4_10UnderscoreES10_S10_EEEEENS4_23SM90_TMA_LOAD_MULTICASTENS4_14ComposedLayoutINS4_7SwizzleILi3ELi4ELi3EEENS4_18smem_ptr_flag_bitsILi16EEENSU_INS5_IJSH_NSA_ILi8EEEEEENS5_IJSC_SH_EEEEEEEvNS4_8identityES13_S1D_vS1E_EENS_8epilogue10collective6detail29Sm90TmaWarpSpecializedAdapterINS1H_15DefaultEpilogueISJ_NS5_IJlSC_lEEES1L_NS1G_6thread17LinearCombinationISJ_Li1EffLNS1M_9ScaleType4KindE0ELNS_15FloatRoundStyleE2ESJ_EENS1_15EpilogueDefaultEEEEEvvEEEEvNT_6ParamsE,"aw",@nobits
	.sectionflags	@""
	.align	16
	.zero		1024


//--------------------- .nv.shared.reserved.0     --------------------------
	.section	.nv.shared.reserved.0,"aw",@nobits
	.weak		__nv_reservedSMEM_offset_0_alias
	.size		__nv_reservedSMEM_offset_0_alias, 0, 0
	.other		__nv_reservedSMEM_offset_0_alias,@"STO_CUDA_RESERVED_SHARED STV_DEFAULT"
__nv_reservedSMEM_offset_0_alias:
	.zero		0


//--------------------- .nv.global                --------------------------
	.section	.nv.global,"aw",@nobits
.nv.global:
	.type		_ZN40_INTERNAL_db35788c_4_k_cu_8e5f02ab_285234cute1_E,@object
	.size		_ZN40_INTERNAL_db35788c_4_k_cu_8e5f02ab_285234cute1_E,(_ZN40_INTERNAL_db35788c_4_k_cu_8e5f02ab_285234cuda3std3__45__cpo6cbeginE - _ZN40_INTERNAL_db35788c_4_k_cu_8e5f02ab_285234cute1_E)
_ZN40_INTERNAL_db35788c_4_k_cu_8e5f02ab_285234cute1_E:
	.zero		1
	.type		_ZN40_INTERNAL_db35788c_4_k_cu_8e5f02ab_285234cuda3std3__45__cpo6cbeginE,@object
	.size		_ZN40_INTERNAL_db35788c_4_k_cu_8e5f02ab_285234cuda3std3__45__cpo6cbeginE,(_ZN40_INTERNAL_db35788c_4_k_cu_8e5f02ab_285234cuda3std3__48in_placeE - _ZN40_INTERNAL_db35788c_4_k_cu_8e5f02ab_285234cuda3std3__45__cpo6cbeginE)
_ZN40_INTERNAL_db35788c_4_k_cu_8e5f02ab_285234cuda3std3__45__cpo6cbeginE:
	.zero		1
	.type		_ZN40_INTERNAL_db35788c_4_k_cu_8e5f02ab_285234cuda3std3__48in_placeE,@object
	.size		_ZN40_INTERNAL_db35788c_4_k_cu_8e5f02ab_285234cuda3std3__48in_placeE,(_ZN40_INTERNAL_db35788c_4_k_cu_8e5f02ab_285234cuda3std6ranges3__45__cpo9iter_moveE - _ZN40_INTERNAL_db35788c_4_k_cu_8e5f02ab_285234cuda3std3__48in_placeE)
_ZN40_INTERNAL_db35788c_4_k_cu_8e5f02ab_285234cuda3std3__48in_placeE:
	.zero		1
	.type		_ZN40_INTERNAL_db35788c_4_k_cu_8e5f02ab_285234cuda3std6ranges3__45__cpo9iter_moveE,@object
	.size		_ZN40_INTERNAL_db35788c_4_k_cu_8e5f02ab_285234cuda3std6ranges3__45__cpo9iter_moveE,(_ZN40_INTERNAL_db35788c_4_k_cu_8e5f02ab_285234cuda3std3__45__cpo5beginE - _ZN40_INTERNAL_db35788c_4_k_cu_8e5f02ab_285234cuda3std6ranges3__45__cpo9iter_moveE)
_ZN40_INTERNAL_db35788c_4_k_cu_8e5f02ab_285234cuda3std6ranges3__45__cpo9iter_moveE:
	.zero		1
	.type		_ZN40_INTERNAL_db35788c_4_k_cu_8e5f02ab_285234cuda3std3__45__cpo5beginE,@object
	.size		_ZN40_INTERNAL_db35788c_4_k_cu_8e5f02ab_285234cuda3std3__45__cpo5beginE,(_ZN40_INTERNAL_db35788c_4_k_cu_8e5f02ab_285234cuda3std3__442_GLOBAL__N__db35788c_4_k_cu_8e5f02ab_285236ignoreE - _ZN40_INTERNAL_db35788c_4_k_cu_8e5f02ab_285234cuda3std3__45__cpo5beginE)
_ZN40_INTERNAL_db35788c_4_k_cu_8e5f02ab_285234cuda3std3__45__cpo5beginE:
	.zero		1
	.type		_ZN40_INTERNAL_db35788c_4_k_cu_8e5f02ab_285234cuda3std3__442_GLOBAL__N__db35788c_4_k_cu_8e5f02ab_285236ignoreE,@object
	.size		_ZN40_INTERNAL_db35788c_4_k_cu_8e5f02ab_285234cuda3std3__442_GLOBAL__N__db35788c_4_k_cu_8e5f02ab_285236ignoreE,(_ZN40_INTERNAL_db35788c_4_k_cu_8e5f02ab_285234cute7productE - _ZN40_INTERNAL_db35788c_4_k_cu_8e5f02ab_285234cuda3std3__442_GLOBAL__N__db35788c_4_k_cu_8e5f02ab_285236ignoreE)
_ZN40_INTERNAL_db35788c_4_k_cu_8e5f02ab_285234cuda3std3__442_GLOBAL__N__db35788c_4_k_cu_8e5f02ab_285236ignoreE:
	.zero		1
	.type		_ZN40_INTERNAL_db35788c_4_k_cu_8e5f02ab_285234cute7productE,@object
	.size		_ZN40_INTERNAL_db35788c_4_k_cu_8e5f02ab_285234cute7productE,(_ZN40_INTERNAL_db35788c_4_k_cu_8e5f02ab_285234cuda3std3__45__cpo3endE - _ZN40_INTERNAL_db35788c_4_k_cu_8e5f02ab_285234cute7productE)
_ZN40_INTERNAL_db35788c_4_k_cu_8e5f02ab_285234cute7productE:
	.zero		1
	.type		_ZN40_INTERNAL_db35788c_4_k_cu_8e5f02ab_285234cuda3std3__45__cpo3endE,@object
	.size		_ZN40_INTERNAL_db35788c_4_k_cu_8e5f02ab_285234cuda3std3__45__cpo3endE,(_ZN40_INTERNAL_db35788c_4_k_cu_8e5f02ab_285234cuda3std3__419piecewise_constructE - _ZN40_INTERNAL_db35788c_4_k_cu_8e5f02ab_285234cuda3std3__45__cpo3endE)
_ZN40_INTERNAL_db35788c_4_k_cu_8e5f02ab_285234cuda3std3__45__cpo3endE:
	.zero		1
	.type		_ZN40_INTERNAL_db35788c_4_k_cu_8e5f02ab_285234cuda3std3__419piecewise_constructE,@object
	.size		_ZN40_INTERNAL_db35788c_4_k_cu_8e5f02ab_285234cuda3std3__419piecewise_constructE,(_ZN40_INTERNAL_db35788c_4_k_cu_8e5f02ab_285234cuda3std3__45__cpo4cendE - _ZN40_INTERNAL_db35788c_4_k_cu_8e5f02ab_285234cuda3std3__419piecewise_constructE)
_ZN40_INTERNAL_db35788c_4_k_cu_8e5f02ab_285234cuda3std3__419piecewise_constructE:
	.zero		1
	.type		_ZN40_INTERNAL_db35788c_4_k_cu_8e5f02ab_285234cuda3std3__45__cpo4cendE,@object
	.size		_ZN40_INTERNAL_db35788c_4_k_cu_8e5f02ab_285234cuda3std3__45__cpo4cendE,(_ZN40_INTERNAL_db35788c_4_k_cu_8e5f02ab_285234cuda3std6ranges3__45__cpo4swapE - _ZN40_INTERNAL_db35788c_4_k_cu_8e5f02ab_285234cuda3std3__45__cpo4cendE)
_ZN40_INTERNAL_db35788c_4_k_cu_8e5f02ab_285234cuda3std3__45__cpo4cendE:
	.zero		1
	.type		_ZN40_INTERNAL_db35788c_4_k_cu_8e5f02ab_285234cuda3std6ranges3__45__cpo4swapE,@object
	.size		_ZN40_INTERNAL_db35788c_4_k_cu_8e5f02ab_285234cuda3std6ranges3__45__cpo4swapE,(.L_8 - _ZN40_INTERNAL_db35788c_4_k_cu_8e5f02ab_285234cuda3std6ranges3__45__cpo4swapE)
_ZN40_INTERNAL_db35788c_4_k_cu_8e5f02ab_285234cuda3std6ranges3__45__cpo4swapE:
	.zero		1
.L_8:


//--------------------- .nv.constant0._ZN7cutlass13device_kernelINS_4gemm6kernel13GemmUniversalIN4cute5tupleIJiiiiEEENS1_10collective13CollectiveMmaINS1_34MainloopSm90TmaGmmaWarpSpecializedILi7ENS5_IJNS4_1CILi4EEESB_NSA_ILi1EEEEEENS1_35KernelTmaWarpSpecializedCooperativeEEENS5_IJNSA_ILi128EEESG_NSA_ILi64EEEEEENS_6half_tENS5_IJSC_llEEESJ_SK_NS4_8TiledMMAINS4_8MMA_AtomIJNS4_4SM904GMMA26MMA_64x128x16_F32F16F16_SSILNSO_5MajorE1ELSQ_1ELNSO_7ScaleInE1ELSR_1EEEEEENS4_6LayoutINS5_IJNSA_ILi2EEESC_SC_EEENS5_IJSC_NSA_ILi0EEESX_EEEEENS5_IJNS4_10UnderscoreES10_S10_EEEEENS4_23SM90_TMA_LOAD_MULTICASTENS4_14ComposedLayoutINS4_7SwizzleILi3ELi4ELi3EEENS4_18smem_ptr_flag_bitsILi16EEENSU_INS5_IJSH_NSA_ILi8EEEEEENS5_IJSC_SH_EEEEEEEvNS4_8identityES13_S1D_vS1E_EENS_8epilogue10collective6detail29Sm90TmaWarpSpecializedAdapterINS1H_15DefaultEpilogueISJ_NS5_IJlSC_lEEES1L_NS1G_6thread17LinearCombinationISJ_Li1EffLNS1M_9ScaleType4KindE0ELNS_15FloatRoundStyleE2ESJ_EENS1_15EpilogueDefaultEEEEEvvEEEEvNT_6ParamsE --------------------------
	.section	.nv.constant0._ZN7cutlass13device_kernelINS_4gemm6kernel13GemmUniversalIN4cute5tupleIJiiiiEEENS1_10collective13CollectiveMmaINS1_34MainloopSm90TmaGmmaWarpSpecializedILi7ENS5_IJNS4_1CILi4EEESB_NSA_ILi1EEEEEENS1_35KernelTmaWarpSpecializedCooperativeEEENS5_IJNSA_ILi128EEESG_NSA_ILi64EEEEEENS_6half_tENS5_IJSC_llEEESJ_SK_NS4_8TiledMMAINS4_8MMA_AtomIJNS4_4SM904GMMA26MMA_64x128x16_F32F16F16_SSILNSO_5MajorE1ELSQ_1ELNSO_7ScaleInE1ELSR_1EEEEEENS4_6LayoutINS5_IJNSA_ILi2EEESC_SC_EEENS5_IJSC_NSA_ILi0EEESX_EEEEENS5_IJNS4_10UnderscoreES10_S10_EEEEENS4_23SM90_TMA_LOAD_MULTICASTENS4_14ComposedLayoutINS4_7SwizzleILi3ELi4ELi3EEENS4_18smem_ptr_flag_bitsILi16EEENSU_INS5_IJSH_NSA_ILi8EEEEEENS5_IJSC_SH_EEEEEEEvNS4_8identityES13_S1D_vS1E_EENS_8epilogue10collective6detail29Sm90TmaWarpSpecializedAdapterINS1H_15DefaultEpilogueISJ_NS5_IJlSC_lEEES1L_NS1G_6thread17LinearCombinationISJ_Li1EffLNS1M_9ScaleType4KindE0ELNS_15FloatRoundStyleE2ESJ_EENS1_15EpilogueDefaultEEEEEvvEEEEvNT_6ParamsE,"a",@progbits
	.sectionflags	@""
	.align	4
.nv.constant0._ZN7cutlass13device_kernelINS_4gemm6kernel13GemmUniversalIN4cute5tupleIJiiiiEEENS1_10collective13CollectiveMmaINS1_34MainloopSm90TmaGmmaWarpSpecializedILi7ENS5_IJNS4_1CILi4EEESB_NSA_ILi1EEEEEENS1_35KernelTmaWarpSpecializedCooperativeEEENS5_IJNSA_ILi128EEESG_NSA_ILi64EEEEEENS_6half_tENS5_IJSC_llEEESJ_SK_NS4_8TiledMMAINS4_8MMA_AtomIJNS4_4SM904GMMA26MMA_64x128x16_F32F16F16_SSILNSO_5MajorE1ELSQ_1ELNSO_7ScaleInE1ELSR_1EEEEEENS4_6LayoutINS5_IJNSA_ILi2EEESC_SC_EEENS5_IJSC_NSA_ILi0EEESX_EEEEENS5_IJNS4_10UnderscoreES10_S10_EEEEENS4_23SM90_TMA_LOAD_MULTICASTENS4_14ComposedLayoutINS4_7SwizzleILi3ELi4ELi3EEENS4_18smem_ptr_flag_bitsILi16EEENSU_INS5_IJSH_NSA_ILi8EEEEEENS5_IJSC_SH_EEEEEEEvNS4_8identityES13_S1D_vS1E_EENS_8epilogue10collective6detail29Sm90TmaWarpSpecializedAdapterINS1H_15DefaultEpilogueISJ_NS5_IJlSC_lEEES1L_NS1G_6thread17LinearCombinationISJ_Li1EffLNS1M_9ScaleType4KindE0ELNS_15FloatRoundStyleE2ESJ_EENS1_15EpilogueDefaultEEEEEvvEEEEvNT_6ParamsE:
	.zero		1664


//--------------------- SYMBOLS --------------------------

	.type		.nv.reservedSmem.offset0,@object
	.size		.nv.reservedSmem.offset0,0x4
	.type		__assertfail,@function
